	.target	sm_100a

	.elftype	@"ET_EXEC"


//--------------------- .note.nv.tkinfo           --------------------------
	.section	.note.nv.tkinfo,"",@"SHT_NOTE"
	.sectionflags	@"SHF_NOTE_NV_TKINFO"
	.tkinfo
        /*0018*/ 	.word	0x00000002
        /*0030*/ 	.string	""
        /*0030*/ 	.string	"ptxas"
        /*0030*/ 	.string	"Cuda compilation tools, release 13.0, V13.0.88"
        /*0030*/ 	.string	"Build cuda_13.0.r13.0/compiler.36424714_0"
        /*0030*/ 	.string	"-arch sm_100a -m 64 "



//--------------------- .note.nv.cuinfo           --------------------------
	.section	.note.nv.cuinfo,"",@"SHT_NOTE"
	.sectionflags	@"SHF_NOTE_NV_CUINFO"
        /*0018*/ 	.short	0x0002
        /*001a*/ 	.short	0x0064
        /*001c*/ 	.short	0x0082
	.zero		2


//--------------------- .nv.info                  --------------------------
	.section	.nv.info,"",@"SHT_CUDA_INFO"
	.align	4


	//----- nvinfo : EIATTR_REGCOUNT
	.align		4
        /*0000*/ 	.byte	0x04, 0x2f
        /*0002*/ 	.short	(.L_19 - .L_18)
	.align		4
.L_18:
        /*0004*/ 	.word	index@(_ZN7cutlass13device_kernelINS_4gemm6kernel13GemmUniversalIN4cute5tupleIJiiiiEEENS1_10collective13CollectiveMmaINS1_35MainloopSm100TmaUmmaWarpSpecializedILi4ELi2ELi4ENS5_IJNS4_1CILi2EEENSA_ILi1EEESC_EEEEENS5_IJNSA_ILi256EEENSA_ILi64EEESG_EEEaNS5_IJlSC_lEEEaSI_NS4_8TiledMMAINS4_8MMA_AtomIJNS4_21SM100_MMA_S8_2x1SM_SSIaaiLi256ELi64ELNS4_4UMMA5MajorE0ELSN_0ELNSM_8SaturateE0EEEEEENS4_6LayoutINS5_IJSC_SC_SC_EEENS5_IJNSA_ILi0EEEST_ST_EEEEENS5_IJNS4_10UnderscoreESW_SW_EEEEENS4_18SM100_TMA_2SM_LOADENS4_14ComposedLayoutINS4_7SwizzleILi2ELi4ELi3EEENS4_18smem_ptr_flag_bitsILi8EEENSR_INS5_IJNSA_ILi8EEESG_EEENS5_IJSG_SC_EEEEEEEvNS4_8identityESZ_S19_vS1A_EENS_8epilogue10collective18CollectiveEpilogueINS1C_23Sm100TmaWarpSpecializedILi1ELi1ELi64ELb0ELb0EEEJNS5_IJNSA_ILi128EEESG_SG_EEENS5_IJNSR_IS1H_SC_EENSR_ISG_SC_EEEEEaSI_aSI_NS1C_6fusion15FusionCallbacksIS1G_NS1M_17LinearCombinationIaiaiLNS_15FloatRoundStyleE2EEES1I_S1L_JEEENS4_5SM1004TMEM4LOAD26SM100_TMEM_LOAD_32dp32b64xENS4_13SM90_TMA_LOADES19_NS4_39AutoVectorizingCopyWithAssumedAlignmentILi128EEENS4_14SM90_TMA_STOREES19_S1Y_S1Y_EEEvvEEEEvNT_6ParamsE)
        /*0008*/ 	.word	0x000000c6


	//----- nvinfo : EIATTR_FRAME_SIZE
	.align		4
.L_19:
        /*000c*/ 	.byte	0x04, 0x11
        /*000e*/ 	.short	(.L_21 - .L_20)
	.align		4
.L_20:
        /*0010*/ 	.word	index@($__internal_2_$__cuda_sm10x_tcgen05_guardrail_trap_unallocated_columns_being_dealloced)
        /*0014*/ 	.word	0x00000000


	//----- nvinfo : EIATTR_FRAME_SIZE
	.align		4
.L_21:
        /*0018*/ 	.byte	0x04, 0x11
        /*001a*/ 	.short	(.L_23 - .L_22)
	.align		4
.L_22:
        /*001c*/ 	.word	index@($__internal_1_$__cuda_sm10x_tcgen05_guardrail_trap_phase_invalid_during_alloc)
        /*0020*/ 	.word	0x00000000


	//----- nvinfo : EIATTR_FRAME_SIZE
	.align		4
.L_23:
        /*0024*/ 	.byte	0x04, 0x11
        /*0026*/ 	.short	(.L_25 - .L_24)
	.align		4
.L_24:
        /*0028*/ 	.word	index@($__internal_0_$__cuda_sm10x_tcgen05_guardrail_trap_col_being_dealloced_not_returned_by_alloc)
        /*002c*/ 	.word	0x00000000


	//----- nvinfo : EIATTR_FRAME_SIZE
	.align		4
.L_25:
        /*0030*/ 	.byte	0x04, 0x11
        /*0032*/ 	.short	(.L_27 - .L_26)
	.align		4
.L_26:
        /*0034*/ 	.word	index@(_ZN7cutlass13device_kernelINS_4gemm6kernel13GemmUniversalIN4cute5tupleIJiiiiEEENS1_10collective13CollectiveMmaINS1_35MainloopSm100TmaUmmaWarpSpecializedILi4ELi2ELi4ENS5_IJNS4_1CILi2EEENSA_ILi1EEESC_EEEEENS5_IJNSA_ILi256EEENSA_ILi64EEESG_EEEaNS5_IJlSC_lEEEaSI_NS4_8TiledMMAINS4_8MMA_AtomIJNS4_21SM100_MMA_S8_2x1SM_SSIaaiLi256ELi64ELNS4_4UMMA5MajorE0ELSN_0ELNSM_8SaturateE0EEEEEENS4_6LayoutINS5_IJSC_SC_SC_EEENS5_IJNSA_ILi0EEEST_ST_EEEEENS5_IJNS4_10UnderscoreESW_SW_EEEEENS4_18SM100_TMA_2SM_LOADENS4_14ComposedLayoutINS4_7SwizzleILi2ELi4ELi3EEENS4_18smem_ptr_flag_bitsILi8EEENSR_INS5_IJNSA_ILi8EEESG_EEENS5_IJSG_SC_EEEEEEEvNS4_8identityESZ_S19_vS1A_EENS_8epilogue10collective18CollectiveEpilogueINS1C_23Sm100TmaWarpSpecializedILi1ELi1ELi64ELb0ELb0EEEJNS5_IJNSA_ILi128EEESG_SG_EEENS5_IJNSR_IS1H_SC_EENSR_ISG_SC_EEEEEaSI_aSI_NS1C_6fusion15FusionCallbacksIS1G_NS1M_17LinearCombinationIaiaiLNS_15FloatRoundStyleE2EEES1I_S1L_JEEENS4_5SM1004TMEM4LOAD26SM100_TMEM_LOAD_32dp32b64xENS4_13SM90_TMA_LOADES19_NS4_39AutoVectorizingCopyWithAssumedAlignmentILi128EEENS4_14SM90_TMA_STOREES19_S1Y_S1Y_EEEvvEEEEvNT_6ParamsE)
        /*0038*/ 	.word	0x00000000


	//----- nvinfo : EIATTR_MIN_STACK_SIZE
	.align		4
.L_27:
        /*003c*/ 	.byte	0x04, 0x12
        /*003e*/ 	.short	(.L_29 - .L_28)
	.align		4
.L_28:
        /*0040*/ 	.word	index@(_ZN7cutlass13device_kernelINS_4gemm6kernel13GemmUniversalIN4cute5tupleIJiiiiEEENS1_10collective13CollectiveMmaINS1_35MainloopSm100TmaUmmaWarpSpecializedILi4ELi2ELi4ENS5_IJNS4_1CILi2EEENSA_ILi1EEESC_EEEEENS5_IJNSA_ILi256EEENSA_ILi64EEESG_EEEaNS5_IJlSC_lEEEaSI_NS4_8TiledMMAINS4_8MMA_AtomIJNS4_21SM100_MMA_S8_2x1SM_SSIaaiLi256ELi64ELNS4_4UMMA5MajorE0ELSN_0ELNSM_8SaturateE0EEEEEENS4_6LayoutINS5_IJSC_SC_SC_EEENS5_IJNSA_ILi0EEEST_ST_EEEEENS5_IJNS4_10UnderscoreESW_SW_EEEEENS4_18SM100_TMA_2SM_LOADENS4_14ComposedLayoutINS4_7SwizzleILi2ELi4ELi3EEENS4_18smem_ptr_flag_bitsILi8EEENSR_INS5_IJNSA_ILi8EEESG_EEENS5_IJSG_SC_EEEEEEEvNS4_8identityESZ_S19_vS1A_EENS_8epilogue10collective18CollectiveEpilogueINS1C_23Sm100TmaWarpSpecializedILi1ELi1ELi64ELb0ELb0EEEJNS5_IJNSA_ILi128EEESG_SG_EEENS5_IJNSR_IS1H_SC_EENSR_ISG_SC_EEEEEaSI_aSI_NS1C_6fusion15FusionCallbacksIS1G_NS1M_17LinearCombinationIaiaiLNS_15FloatRoundStyleE2EEES1I_S1L_JEEENS4_5SM1004TMEM4LOAD26SM100_TMEM_LOAD_32dp32b64xENS4_13SM90_TMA_LOADES19_NS4_39AutoVectorizingCopyWithAssumedAlignmentILi128EEENS4_14SM90_TMA_STOREES19_S1Y_S1Y_EEEvvEEEEvNT_6ParamsE)
        /*0044*/ 	.word	0x00000000
.L_29:


//--------------------- .nv.compat                --------------------------
	.section	.nv.compat,"",@"SHT_CUDA_COMPAT_INFO"
	.align	4
        /*0000*/ 	.byte	0x02, 0x09, 0x01, 0x00, 0x02, 0x02, 0x03, 0x00, 0x02, 0x05, 0x06, 0x00, 0x03, 0x07, 0x01, 0x01
        /*0010*/ 	.byte	0x02, 0x03, 0x01, 0x00, 0x02, 0x06, 0x01, 0x00, 0x04, 0x0b, 0x08, 0x00, 0x01, 0x00, 0x00, 0x00
        /*0020*/ 	.byte	0x00, 0x00, 0x00, 0x00


//--------------------- .nv.info._ZN7cutlass13device_kernelINS_4gemm6kernel13GemmUniversalIN4cute5tupleIJiiiiEEENS1_10collective13CollectiveMmaINS1_35MainloopSm100TmaUmmaWarpSpecializedILi4ELi2ELi4ENS5_IJNS4_1CILi2EEENSA_ILi1EEESC_EEEEENS5_IJNSA_ILi256EEENSA_ILi64EEESG_EEEaNS5_IJlSC_lEEEaSI_NS4_8TiledMMAINS4_8MMA_AtomIJNS4_21SM100_MMA_S8_2x1SM_SSIaaiLi256ELi64ELNS4_4UMMA5MajorE0ELSN_0ELNSM_8SaturateE0EEEEEENS4_6LayoutINS5_IJSC_SC_SC_EEENS5_IJNSA_ILi0EEEST_ST_EEEEENS5_IJNS4_10UnderscoreESW_SW_EEEEENS4_18SM100_TMA_2SM_LOADENS4_14ComposedLayoutINS4_7SwizzleILi2ELi4ELi3EEENS4_18smem_ptr_flag_bitsILi8EEENSR_INS5_IJNSA_ILi8EEESG_EEENS5_IJSG_SC_EEEEEEEvNS4_8identityESZ_S19_vS1A_EENS_8epilogue10collective18CollectiveEpilogueINS1C_23Sm100TmaWarpSpecializedILi1ELi1ELi64ELb0ELb0EEEJNS5_IJNSA_ILi128EEESG_SG_EEENS5_IJNSR_IS1H_SC_EENSR_ISG_SC_EEEEEaSI_aSI_NS1C_6fusion15FusionCallbacksIS1G_NS1M_17LinearCombinationIaiaiLNS_15FloatRoundStyleE2EEES1I_S1L_JEEENS4_5SM1004TMEM4LOAD26SM100_TMEM_LOAD_32dp32b64xENS4_13SM90_TMA_LOADES19_NS4_39AutoVectorizingCopyWithAssumedAlignmentILi128EEENS4_14SM90_TMA_STOREES19_S1Y_S1Y_EEEvvEEEEvNT_6ParamsE --------------------------
	.section	.nv.info._ZN7cutlass13device_kernelINS_4gemm6kernel13GemmUniversalIN4cute5tupleIJiiiiEEENS1_10collective13CollectiveMmaINS1_35MainloopSm100TmaUmmaWarpSpecializedILi4ELi2ELi4ENS5_IJNS4_1CILi2EEENSA_ILi1EEESC_EEEEENS5_IJNSA_ILi256EEENSA_ILi64EEESG_EEEaNS5_IJlSC_lEEEaSI_NS4_8TiledMMAINS4_8MMA_AtomIJNS4_21SM100_MMA_S8_2x1SM_SSIaaiLi256ELi64ELNS4_4UMMA5MajorE0ELSN_0ELNSM_8SaturateE0EEEEEENS4_6LayoutINS5_IJSC_SC_SC_EEENS5_IJNSA_ILi0EEEST_ST_EEEEENS5_IJNS4_10UnderscoreESW_SW_EEEEENS4_18SM100_TMA_2SM_LOADENS4_14ComposedLayoutINS4_7SwizzleILi2ELi4ELi3EEENS4_18smem_ptr_flag_bitsILi8EEENSR_INS5_IJNSA_ILi8EEESG_EEENS5_IJSG_SC_EEEEEEEvNS4_8identityESZ_S19_vS1A_EENS_8epilogue10collective18CollectiveEpilogueINS1C_23Sm100TmaWarpSpecializedILi1ELi1ELi64ELb0ELb0EEEJNS5_IJNSA_ILi128EEESG_SG_EEENS5_IJNSR_IS1H_SC_EENSR_ISG_SC_EEEEEaSI_aSI_NS1C_6fusion15FusionCallbacksIS1G_NS1M_17LinearCombinationIaiaiLNS_15FloatRoundStyleE2EEES1I_S1L_JEEENS4_5SM1004TMEM4LOAD26SM100_TMEM_LOAD_32dp32b64xENS4_13SM90_TMA_LOADES19_NS4_39AutoVectorizingCopyWithAssumedAlignmentILi128EEENS4_14SM90_TMA_STOREES19_S1Y_S1Y_EEEvvEEEEvNT_6ParamsE,"",@"SHT_CUDA_INFO"
	.sectionflags	@""
	.align	4


	//----- nvinfo : EIATTR_CUDA_API_VERSION
	.align		4
        /*0000*/ 	.byte	0x04, 0x37
        /*0002*/ 	.short	(.L_31 - .L_30)
.L_30:
        /*0004*/ 	.word	0x00000082


	//----- nvinfo : EIATTR_KPARAM_INFO
	.align		4
.L_31:
        /*0008*/ 	.byte	0x04, 0x17
        /*000a*/ 	.short	(.L_33 - .L_32)
.L_32:
        /*000c*/ 	.word	0x00000000
        /*0010*/ 	.short	0x0000
        /*0012*/ 	.short	0x0000
        /*0014*/ 	.byte	0x00, 0xf0, 0x01, 0x20


	//----- nvinfo : EIATTR_AT_ENTRY_FRAGMENTS
	.align		4
.L_33:
        /*0018*/ 	.byte	0x04, 0x4f
        /*001a*/ 	.short	(.L_35 - .L_34)


	//   ....[0]....
.L_34:
        /*001c*/ 	.word	0x00000007


	//----- nvinfo : EIATTR_RESERVED_SMEM_USED
	.align		4
.L_35:
        /*0020*/ 	.byte	0x01, 0x41
	.zero		2


	//----- nvinfo : EIATTR_SPARSE_MMA_MASK
	.align		4
        /*0024*/ 	.byte	0x03, 0x50
        /*0026*/ 	.short	0x0000


	//----- nvinfo : EIATTR_TCGEN05_2CTA_USED
	.align		4
        /*0028*/ 	.byte	0x01, 0x52
	.zero		2


	//----- nvinfo : EIATTR_MAXREG_COUNT
	.align		4
        /*002c*/ 	.byte	0x03, 0x1b
        /*002e*/ 	.short	0x00ff


	//----- nvinfo : EIATTR_NUM_BARRIERS
	.align		4
        /*0030*/ 	.byte	0x02, 0x4c
        /*0032*/ 	.byte	0x07
	.zero		1


	//----- nvinfo : EIATTR_EXTERNS
	.align		4
        /*0034*/ 	.byte	0x04, 0x0f
        /*0036*/ 	.short	(.L_37 - .L_36)


	//   ....[0]....
	.align		4
.L_36:
        /*0038*/ 	.word	index@(__assertfail)


	//----- nvinfo : EIATTR_MERCURY_ISA_VERSION
	.align		4
.L_37:
        /*003c*/ 	.byte	0x03, 0x5f
        /*003e*/ 	.short	0x0101


	//----- nvinfo : EIATTR_INT_WARP_WIDE_INSTR_OFFSETS
	.align		4
        /*0040*/ 	.byte	0x04, 0x31
        /*0042*/ 	.short	(.L_39 - .L_38)


	//   ....[0]....
.L_38:
        /*0044*/ 	.word	0x00000cb0


	//   ....[1]....
        /*0048*/ 	.word	0x00000d50


	//   ....[2]....
        /*004c*/ 	.word	0x000020b0


	//   ....[3]....
        /*0050*/ 	.word	0x00003eb0


	//   ....[4]....
        /*0054*/ 	.word	0x00003ed0


	//   ....[5]....
        /*0058*/ 	.word	0x00003f00


	//   ....[6]....
        /*005c*/ 	.word	0x00004910


	//   ....[7]....
        /*0060*/ 	.word	0x00004a30


	//----- nvinfo : EIATTR_COOP_GROUP_MASK_REGIDS
	.align		4
.L_39:
        /*0064*/ 	.byte	0x04, 0x29
        /*0066*/ 	.short	(.L_41 - .L_40)


	//   ....[0]....
.L_40:
        /*0068*/ 	.word	0xffffffff


	//   ....[1]....
        /*006c*/ 	.word	0xffffffff


	//   ....[2]....
        /*0070*/ 	.word	0xffffffff


	//   ....[3]....
        /*0074*/ 	.word	0xffffffff


	//   ....[4]....
        /*0078*/ 	.word	0xffffffff


	//   ....[5]....
        /*007c*/ 	.word	0xffffffff


	//   ....[6]....
        /*0080*/ 	.word	0xffffffff


	//   ....[7]....
        /*0084*/ 	.word	0xffffffff


	//   ....[8]....
        /*0088*/ 	.word	0xffffffff


	//   ....[9]....
        /*008c*/ 	.word	0xffffffff


	//   ....[10]....
        /*0090*/ 	.word	0xffffffff


	//   ....[11]....
        /*0094*/ 	.word	0xffffffff


	//   ....[12]....
        /*0098*/ 	.word	0xffffffff


	//   ....[13]....
        /*009c*/ 	.word	0xffffffff


	//----- nvinfo : EIATTR_COOP_GROUP_INSTR_OFFSETS
	.align		4
.L_41:
        /*00a0*/ 	.byte	0x04, 0x28
        /*00a2*/ 	.short	(.L_43 - .L_42)


	//   ....[0]....
.L_42:
        /*00a4*/ 	.word	0x000000c0


	//   ....[1]....
        /*00a8*/ 	.word	0x00000500


	//   ....[2]....
        /*00ac*/ 	.word	0x00000680


	//   ....[3]....
        /*00b0*/ 	.word	0x000007b0


	//   ....[4]....
        /*00b4*/ 	.word	0x000008a0


	//   ....[5]....
        /*00b8*/ 	.word	0x00000a00


	//   ....[6]....
        /*00bc*/ 	.word	0x00000b90


	//   ....[7]....
        /*00c0*/ 	.word	0x00000dd0


	//   ....[8]....
        /*00c4*/ 	.word	0x00001f90


	//   ....[9]....
        /*00c8*/ 	.word	0x00002d70


	//   ....[10]....
        /*00cc*/ 	.word	0x00003240


	//   ....[11]....
        /*00d0*/ 	.word	0x00003270


	//   ....[12]....
        /*00d4*/ 	.word	0x00003db0


	//   ....[13]....
        /*00d8*/ 	.word	0x00003fc0


	//----- nvinfo : EIATTR_VRC_CTA_INIT_COUNT
	.align		4
.L_43:
        /*00dc*/ 	.byte	0x02, 0x4a
        /*00de*/ 	.byte	0x80
	.zero		1


	//----- nvinfo : EIATTR_SYSCALL_OFFSETS
	.align		4
        /*00e0*/ 	.byte	0x04, 0x46
        /*00e2*/ 	.short	(.L_45 - .L_44)


	//   ....[0]....
.L_44:
        /*00e4*/ 	.word	0x00005430


	//   ....[1]....
        /*00e8*/ 	.word	0x00005570


	//   ....[2]....
        /*00ec*/ 	.word	0x00005d10


	//----- nvinfo : EIATTR_MBARRIER_INSTR_OFFSETS
	.align		4
.L_45:
        /*00f0*/ 	.byte	0x04, 0x39
        /*00f2*/ 	.short	(.L_47 - .L_46)


	//   ....[0]....
.L_46:
        /*00f4*/ 	.word	0x000005f0
        /*00f8*/ 	.word	0x000000ff
        /*00fc*/ 	.word	0x00000000
        /*0100*/ 	.short	0x0100
        /*0102*/ 	.byte	0x08
	.zero		1


	//   ....[1]....
        /*0104*/ 	.word	0x00000600
        /*0108*/ 	.word	0x000000ff
        /*010c*/ 	.word	0x00000020
        /*0110*/ 	.short	0x0100
        /*0112*/ 	.byte	0x08
	.zero		1


	//   ....[2]....
        /*0114*/ 	.word	0x00000610
        /*0118*/ 	.word	0x000000ff
        /*011c*/ 	.word	0x00000008
        /*0120*/ 	.short	0x0100
        /*0122*/ 	.byte	0x08
	.zero		1


	//   ....[3]....
        /*0124*/ 	.word	0x00000620
        /*0128*/ 	.word	0x000000ff
        /*012c*/ 	.word	0x00000028
        /*0130*/ 	.short	0x0100
        /*0132*/ 	.byte	0x08
	.zero		1


	//   ....[4]....
        /*0134*/ 	.word	0x00000630
        /*0138*/ 	.word	0x000000ff
        /*013c*/ 	.word	0x00000010
        /*0140*/ 	.short	0x0100
        /*0142*/ 	.byte	0x08
	.zero		1


	//   ....[5]....
        /*0144*/ 	.word	0x00000640
        /*0148*/ 	.word	0x000000ff
        /*014c*/ 	.word	0x00000030
        /*0150*/ 	.short	0x0100
        /*0152*/ 	.byte	0x08
	.zero		1


	//   ....[6]....
        /*0154*/ 	.word	0x00000650
        /*0158*/ 	.word	0x000000ff
        /*015c*/ 	.word	0x00000018
        /*0160*/ 	.short	0x0100
        /*0162*/ 	.byte	0x08
	.zero		1


	//   ....[7]....
        /*0164*/ 	.word	0x00000660
        /*0168*/ 	.word	0x000000ff
        /*016c*/ 	.word	0x00000038
        /*0170*/ 	.short	0x0100
        /*0172*/ 	.byte	0x08
	.zero		1


	//   ....[8]....
        /*0174*/ 	.word	0x00000780
        /*0178*/ 	.word	0x000000ff
        /*017c*/ 	.word	0x00000040
        /*0180*/ 	.short	0x0100
        /*0182*/ 	.byte	0x09
	.zero		1


	//   ....[9]....
        /*0184*/ 	.word	0x00000790
        /*0188*/ 	.word	0x000000ff
        /*018c*/ 	.word	0x00000048
        /*0190*/ 	.short	0x0100
        /*0192*/ 	.byte	0x09
	.zero		1


	//   ....[10]....
        /*0194*/ 	.word	0x00000870
        /*0198*/ 	.word	0x000000ff
        /*019c*/ 	.word	0x00000050
        /*01a0*/ 	.short	0x0100
        /*01a2*/ 	.byte	0x08
	.zero		1


	//   ....[11]....
        /*01a4*/ 	.word	0x00000880
        /*01a8*/ 	.word	0x000000ff
        /*01ac*/ 	.word	0x00000058
        /*01b0*/ 	.short	0x0100
        /*01b2*/ 	.byte	0x08
	.zero		1


	//   ....[12]....
        /*01b4*/ 	.word	0x000009b0
        /*01b8*/ 	.word	0x000000ff
        /*01bc*/ 	.word	0x00000060
        /*01c0*/ 	.short	0x0100
        /*01c2*/ 	.byte	0x08
	.zero		1


	//   ....[13]....
        /*01c4*/ 	.word	0x000009c0
        /*01c8*/ 	.word	0x000000ff
        /*01cc*/ 	.word	0x00000070
        /*01d0*/ 	.short	0x0100
        /*01d2*/ 	.byte	0x08
	.zero		1


	//   ....[14]....
        /*01d4*/ 	.word	0x000009d0
        /*01d8*/ 	.word	0x000000ff
        /*01dc*/ 	.word	0x00000068
        /*01e0*/ 	.short	0x0100
        /*01e2*/ 	.byte	0x08
	.zero		1


	//   ....[15]....
        /*01e4*/ 	.word	0x000009e0
        /*01e8*/ 	.word	0x000000ff
        /*01ec*/ 	.word	0x00000078
        /*01f0*/ 	.short	0x0100
        /*01f2*/ 	.byte	0x08
	.zero		1


	//   ....[16]....
        /*01f4*/ 	.word	0x00000b00
        /*01f8*/ 	.word	0x000000ff
        /*01fc*/ 	.word	0x00000080
        /*0200*/ 	.short	0x0100
        /*0202*/ 	.byte	0x09
	.zero		1


	//   ....[17]....
        /*0204*/ 	.word	0x00000b10
        /*0208*/ 	.word	0x000000ff
        /*020c*/ 	.word	0x000000a0
        /*0210*/ 	.short	0x0100
        /*0212*/ 	.byte	0x09
	.zero		1


	//   ....[18]....
        /*0214*/ 	.word	0x00000b20
        /*0218*/ 	.word	0x000000ff
        /*021c*/ 	.word	0x00000088
        /*0220*/ 	.short	0x0100
        /*0222*/ 	.byte	0x09
	.zero		1


	//   ....[19]....
        /*0224*/ 	.word	0x00000b30
        /*0228*/ 	.word	0x000000ff
        /*022c*/ 	.word	0x000000a8
        /*0230*/ 	.short	0x0100
        /*0232*/ 	.byte	0x09
	.zero		1


	//   ....[20]....
        /*0234*/ 	.word	0x00000b40
        /*0238*/ 	.word	0x000000ff
        /*023c*/ 	.word	0x00000090
        /*0240*/ 	.short	0x0100
        /*0242*/ 	.byte	0x09
	.zero		1


	//   ....[21]....
        /*0244*/ 	.word	0x00000b50
        /*0248*/ 	.word	0x000000ff
        /*024c*/ 	.word	0x000000b0
        /*0250*/ 	.short	0x0100
        /*0252*/ 	.byte	0x09
	.zero		1


	//   ....[22]....
        /*0254*/ 	.word	0x00000b60
        /*0258*/ 	.word	0x000000ff
        /*025c*/ 	.word	0x00000098
        /*0260*/ 	.short	0x0100
        /*0262*/ 	.byte	0x09
	.zero		1


	//   ....[23]....
        /*0264*/ 	.word	0x00000b70
        /*0268*/ 	.word	0x000000ff
        /*026c*/ 	.word	0x000000b8
        /*0270*/ 	.short	0x0100
        /*0272*/ 	.byte	0x09
	.zero		1


	//   ....[24]....
        /*0274*/ 	.word	0x00000c60
        /*0278*/ 	.word	0x000000ff
        /*027c*/ 	.word	0x000000c0
        /*0280*/ 	.short	0x0100
        /*0282*/ 	.byte	0x08
	.zero		1


	//   ....[25]....
        /*0284*/ 	.word	0x00000c70
        /*0288*/ 	.word	0x000000ff
        /*028c*/ 	.word	0x000000d0
        /*0290*/ 	.short	0x0100
        /*0292*/ 	.byte	0x08
	.zero		1


	//   ....[26]....
        /*0294*/ 	.word	0x00000c80
        /*0298*/ 	.word	0x000000ff
        /*029c*/ 	.word	0x000000c8
        /*02a0*/ 	.short	0x0100
        /*02a2*/ 	.byte	0x08
	.zero		1


	//   ....[27]....
        /*02a4*/ 	.word	0x00000c90
        /*02a8*/ 	.word	0x000000ff
        /*02ac*/ 	.word	0x000000d8
        /*02b0*/ 	.short	0x0100
        /*02b2*/ 	.byte	0x08
	.zero		1


	//   ....[28]....
        /*02b4*/ 	.word	0x00000d80
        /*02b8*/ 	.word	0x000000ff
        /*02bc*/ 	.word	0x000000e0
        /*02c0*/ 	.short	0x0100
        /*02c2*/ 	.byte	0x06
	.zero		1


	//   ....[29]....
        /*02c4*/ 	.word	0x00001790
        /*02c8*/ 	.word	0x00000003
        /*02cc*/ 	.word	0x000000d0
        /*02d0*/ 	.short	0x010a
        /*02d2*/ 	.byte	0xff
	.zero		1


	//   ....[30]....
        /*02d4*/ 	.word	0x000017c0
        /*02d8*/ 	.word	0x00000003
        /*02dc*/ 	.word	0x000000c0
        /*02e0*/ 	.short	0x0101
        /*02e2*/ 	.byte	0xff
	.zero		1


	//   ....[31]....
        /*02e4*/ 	.word	0x000018c0
        /*02e8*/ 	.word	0x000000ff
        /*02ec*/ 	.word	0x00000020
        /*02f0*/ 	.short	0x010a
        /*02f2*/ 	.byte	0x08
	.zero		1


	//   ....[32]....
        /*02f4*/ 	.word	0x00001990
        /*02f8*/ 	.word	0x000000ff
        /*02fc*/ 	.word	0x00000020
        /*0300*/ 	.short	0x010a
        /*0302*/ 	.byte	0x21
	.zero		1


	//   ....[33]....
        /*0304*/ 	.word	0x00001b40
        /*0308*/ 	.word	0x000000ff
        /*030c*/ 	.word	0x00000020
        /*0310*/ 	.short	0x010a
        /*0312*/ 	.byte	0x08
	.zero		1


	//   ....[34]....
        /*0314*/ 	.word	0x00001c40
        /*0318*/ 	.word	0x000000ff
        /*031c*/ 	.word	0x00000058
        /*0320*/ 	.short	0x0101
        /*0322*/ 	.byte	0x04
	.zero		1


	//   ....[35]....
        /*0324*/ 	.word	0x00001c60
        /*0328*/ 	.word	0x000000ff
        /*032c*/ 	.word	0x00000020
        /*0330*/ 	.short	0x010a
        /*0332*/ 	.byte	0x08
	.zero		1


	//   ....[36]....
        /*0334*/ 	.word	0x00001ce0
        /*0338*/ 	.word	0x000000ff
        /*033c*/ 	.word	0x00000020
        /*0340*/ 	.short	0x010a
        /*0342*/ 	.byte	0x11
	.zero		1


	//   ....[37]....
        /*0344*/ 	.word	0x00001e70
        /*0348*/ 	.word	0x000000ff
        /*034c*/ 	.word	0x00000020
        /*0350*/ 	.short	0x010a
        /*0352*/ 	.byte	0x08
	.zero		1


	//   ....[38]....
        /*0354*/ 	.word	0x00001fc0
        /*0358*/ 	.word	0x00000002
        /*035c*/ 	.word	0x00000060
        /*0360*/ 	.short	0x010a
        /*0362*/ 	.byte	0xff
	.zero		1


	//   ....[39]....
        /*0364*/ 	.word	0x00002080
        /*0368*/ 	.word	0x00000002
        /*036c*/ 	.word	0x00000000
        /*0370*/ 	.short	0x0101
        /*0372*/ 	.byte	0xff
	.zero		1


	//   ....[40]....
        /*0374*/ 	.word	0x000025e0
        /*0378*/ 	.word	0x000000ff
        /*037c*/ 	.word	0x00000000
        /*0380*/ 	.short	0x010a
        /*0382*/ 	.byte	0x05
	.zero		1


	//   ....[41]....
        /*0384*/ 	.word	0x00002670
        /*0388*/ 	.word	0x000000ff
        /*038c*/ 	.word	0x00000000
        /*0390*/ 	.short	0x010a
        /*0392*/ 	.byte	0x05
	.zero		1


	//   ....[42]....
        /*0394*/ 	.word	0x00002700
        /*0398*/ 	.word	0x000000ff
        /*039c*/ 	.word	0x00000000
        /*03a0*/ 	.short	0x010a
        /*03a2*/ 	.byte	0x05
	.zero		1


	//   ....[43]....
        /*03a4*/ 	.word	0x000027a0
        /*03a8*/ 	.word	0x00000000
        /*03ac*/ 	.word	0x00000000
        /*03b0*/ 	.short	0x010a
        /*03b2*/ 	.byte	0xff
	.zero		1


	//   ....[44]....
        /*03b4*/ 	.word	0x000028d0
        /*03b8*/ 	.word	0x00000000
        /*03bc*/ 	.word	0x000000c0
        /*03c0*/ 	.short	0x010a
        /*03c2*/ 	.byte	0xff
	.zero		1


	//   ....[45]....
        /*03c4*/ 	.word	0x00002940
        /*03c8*/ 	.word	0x00000004
        /*03cc*/ 	.word	0x00000000
        /*03d0*/ 	.short	0x0101
        /*03d2*/ 	.byte	0xff
	.zero		1


	//   ....[46]....
        /*03d4*/ 	.word	0x00002960
        /*03d8*/ 	.word	0x000000ff
        /*03dc*/ 	.word	0x00000070
        /*03e0*/ 	.short	0x010a
        /*03e2*/ 	.byte	0x05
	.zero		1


	//   ....[47]....
        /*03e4*/ 	.word	0x00002a80
        /*03e8*/ 	.word	0x00000000
        /*03ec*/ 	.word	0x00000060
        /*03f0*/ 	.short	0x010a
        /*03f2*/ 	.byte	0xff
	.zero		1


	//   ....[48]....
        /*03f4*/ 	.word	0x00002b80
        /*03f8*/ 	.word	0x00000000
        /*03fc*/ 	.word	0x00000000
        /*0400*/ 	.short	0x0101
        /*0402*/ 	.byte	0xff
	.zero		1


	//   ....[49]....
        /*0404*/ 	.word	0x00002c10
        /*0408*/ 	.word	0x000000ff
        /*040c*/ 	.word	0x00000070
        /*0410*/ 	.short	0x0106
        /*0412*/ 	.byte	0x05
	.zero		1


	//   ....[50]....
        /*0414*/ 	.word	0x00002c30
        /*0418*/ 	.word	0x000000ff
        /*041c*/ 	.word	0x00000070
        /*0420*/ 	.short	0x010a
        /*0422*/ 	.byte	0x05
	.zero		1


	//   ....[51]....
        /*0424*/ 	.word	0x00002cc0
        /*0428*/ 	.word	0x000000ff
        /*042c*/ 	.word	0x00000070
        /*0430*/ 	.short	0x0106
        /*0432*/ 	.byte	0x04
	.zero		1


	//   ....[52]....
        /*0434*/ 	.word	0x00002d00
        /*0438*/ 	.word	0x00000000
        /*043c*/ 	.word	0x00000070
        /*0440*/ 	.short	0x010a
        /*0442*/ 	.byte	0xff
	.zero		1


	//   ....[53]....
        /*0444*/ 	.word	0x00002f40
        /*0448*/ 	.word	0x000000ff
        /*044c*/ 	.word	0x00000008
        /*0450*/ 	.short	0x010a
        /*0452*/ 	.byte	0x06
	.zero		1


	//   ....[54]....
        /*0454*/ 	.word	0x00002f60
        /*0458*/ 	.word	0x000000ff
        /*045c*/ 	.word	0x00000008
        /*0460*/ 	.short	0x010a
        /*0462*/ 	.byte	0x06
	.zero		1


	//   ....[55]....
        /*0464*/ 	.word	0x000030f0
        /*0468*/ 	.word	0x000000ff
        /*046c*/ 	.word	0x00000008
        /*0470*/ 	.short	0x010a
        /*0472*/ 	.byte	0x06
	.zero		1


	//   ....[56]....
        /*0474*/ 	.word	0x00003110
        /*0478*/ 	.word	0x000000ff
        /*047c*/ 	.word	0x00000008
        /*0480*/ 	.short	0x010a
        /*0482*/ 	.byte	0x06
	.zero		1


	//   ....[57]....
        /*0484*/ 	.word	0x000031d0
        /*0488*/ 	.word	0x000000ff
        /*048c*/ 	.word	0x00000000
        /*0490*/ 	.short	0x0101
        /*0492*/ 	.byte	0x07
	.zero		1


	//   ....[58]....
        /*0494*/ 	.word	0x000034d0
        /*0498*/ 	.word	0x00000000
        /*049c*/ 	.word	0x00000060
        /*04a0*/ 	.short	0x010a
        /*04a2*/ 	.byte	0xff
	.zero		1


	//   ....[59]....
        /*04a4*/ 	.word	0x00003590
        /*04a8*/ 	.word	0x00000000
        /*04ac*/ 	.word	0x00000000
        /*04b0*/ 	.short	0x0101
        /*04b2*/ 	.byte	0xff
	.zero		1


	//   ....[60]....
        /*04b4*/ 	.word	0x00003650
        /*04b8*/ 	.word	0x000000ff
        /*04bc*/ 	.word	0x00000000
        /*04c0*/ 	.short	0x010a
        /*04c2*/ 	.byte	0x06
	.zero		1


	//   ....[61]....
        /*04c4*/ 	.word	0x00003660
        /*04c8*/ 	.word	0x000000ff
        /*04cc*/ 	.word	0x000000a0
        /*04d0*/ 	.short	0x010a
        /*04d2*/ 	.byte	0x0a
	.zero		1


	//   ....[62]....
        /*04d4*/ 	.word	0x00003710
        /*04d8*/ 	.word	0x000000ff
        /*04dc*/ 	.word	0x00000000
        /*04e0*/ 	.short	0x010a
        /*04e2*/ 	.byte	0x09
	.zero		1


	//   ....[63]....
        /*04e4*/ 	.word	0x00003850
        /*04e8*/ 	.word	0x000000ff
        /*04ec*/ 	.word	0x00000000
        /*04f0*/ 	.short	0x010a
        /*04f2*/ 	.byte	0x06
	.zero		1


	//   ....[64]....
        /*04f4*/ 	.word	0x00003aa0
        /*04f8*/ 	.word	0x000000ff
        /*04fc*/ 	.word	0x00000000
        /*0500*/ 	.short	0x010a
        /*0502*/ 	.byte	0x07
	.zero		1


	//   ....[65]....
        /*0504*/ 	.word	0x00003b30
        /*0508*/ 	.word	0x000000ff
        /*050c*/ 	.word	0x00000000
        /*0510*/ 	.short	0x010a
        /*0512*/ 	.byte	0x07
	.zero		1


	//   ....[66]....
        /*0514*/ 	.word	0x00003bc0
        /*0518*/ 	.word	0x000000ff
        /*051c*/ 	.word	0x00000000
        /*0520*/ 	.short	0x010a
        /*0522*/ 	.byte	0x07
	.zero		1


	//   ....[67]....
        /*0524*/ 	.word	0x00003c60
        /*0528*/ 	.word	0x00000000
        /*052c*/ 	.word	0x00000000
        /*0530*/ 	.short	0x010a
        /*0532*/ 	.byte	0xff
	.zero		1


	//   ....[68]....
        /*0534*/ 	.word	0x00003ca0
        /*0538*/ 	.word	0x00000000
        /*053c*/ 	.word	0x00000000
        /*0540*/ 	.short	0x010a
        /*0542*/ 	.byte	0xff
	.zero		1


	//   ....[69]....
        /*0544*/ 	.word	0x00003d10
        /*0548*/ 	.word	0x000000ff
        /*054c*/ 	.word	0x00000000
        /*0550*/ 	.short	0x0101
        /*0552*/ 	.byte	0x05
	.zero		1


	//   ....[70]....
        /*0554*/ 	.word	0x00003d50
        /*0558*/ 	.word	0x000000ff
        /*055c*/ 	.word	0x000000e0
        /*0560*/ 	.short	0x010a
        /*0562*/ 	.byte	0x08
	.zero		1


	//   ....[71]....
        /*0564*/ 	.word	0x00003da0
        /*0568*/ 	.word	0x000000ff
        /*056c*/ 	.word	0x00000000
        /*0570*/ 	.short	0x0101
        /*0572*/ 	.byte	0x05
	.zero		1


	//   ....[72]....
        /*0574*/ 	.word	0x000041b0
        /*0578*/ 	.word	0x00000000
        /*057c*/ 	.word	0x00000060
        /*0580*/ 	.short	0x010a
        /*0582*/ 	.byte	0xff
	.zero		1


	//   ....[73]....
        /*0584*/ 	.word	0x000042a0
        /*0588*/ 	.word	0x00000000
        /*058c*/ 	.word	0x00000000
        /*0590*/ 	.short	0x0101
        /*0592*/ 	.byte	0xff
	.zero		1


	//   ....[74]....
        /*0594*/ 	.word	0x000045c0
        /*0598*/ 	.word	0x000000ff
        /*059c*/ 	.word	0x00000058
        /*05a0*/ 	.short	0x010a
        /*05a2*/ 	.byte	0x06
	.zero		1


	//   ....[75]....
        /*05a4*/ 	.word	0x00004740
        /*05a8*/ 	.word	0x000000ff
        /*05ac*/ 	.word	0x00000048
        /*05b0*/ 	.short	0x010a
        /*05b2*/ 	.byte	0x06
	.zero		1


	//   ....[76]....
        /*05b4*/ 	.word	0x00004a70
        /*05b8*/ 	.word	0x000000ff
        /*05bc*/ 	.word	0x00000040
        /*05c0*/ 	.short	0x010b
        /*05c2*/ 	.byte	0x06
	.zero		1


	//   ....[77]....
        /*05c4*/ 	.word	0x00004a90
        /*05c8*/ 	.word	0x000000ff
        /*05cc*/ 	.word	0x00000000
        /*05d0*/ 	.short	0x0101
        /*05d2*/ 	.byte	0x25
	.zero		1


	//   ....[78]....
        /*05d4*/ 	.word	0x00004ad0
        /*05d8*/ 	.word	0x00000000
        /*05dc*/ 	.word	0x00000048
        /*05e0*/ 	.short	0x010a
        /*05e2*/ 	.byte	0xff
	.zero		1


	//   ....[79]....
        /*05e4*/ 	.word	0x00004e40
        /*05e8*/ 	.word	0x00000000
        /*05ec*/ 	.word	0x00000060
        /*05f0*/ 	.short	0x010a
        /*05f2*/ 	.byte	0xff
	.zero		1


	//   ....[80]....
        /*05f4*/ 	.word	0x00004f50
        /*05f8*/ 	.word	0x00000000
        /*05fc*/ 	.word	0x00000000
        /*0600*/ 	.short	0x0101
        /*0602*/ 	.byte	0xff
	.zero		1


	//   ....[81]....
        /*0604*/ 	.word	0x000058f0
        /*0608*/ 	.word	0x000000ff
        /*060c*/ 	.word	0x00000040
        /*0610*/ 	.short	0x010a
        /*0612*/ 	.byte	0x2b
	.zero		1


	//   ....[82]....
        /*0614*/ 	.word	0x00005900
        /*0618*/ 	.word	0x000000bb
        /*061c*/ 	.word	0x00000080
        /*0620*/ 	.short	0x010a
        /*0622*/ 	.byte	0xff
	.zero		1


	//   ....[83]....
        /*0624*/ 	.word	0x00005a90
        /*0628*/ 	.word	0x000000ff
        /*062c*/ 	.word	0x00000040
        /*0630*/ 	.short	0x010a
        /*0632*/ 	.byte	0x2b
	.zero		1


	//   ....[84]....
        /*0634*/ 	.word	0x00005b90
        /*0638*/ 	.word	0x000000ff
        /*063c*/ 	.word	0x00000000
        /*0640*/ 	.short	0x0101
        /*0642*/ 	.byte	0x04
	.zero		1


	//   ....[85]....
        /*0644*/ 	.word	0x00005bf0
        /*0648*/ 	.word	0x000000bb
        /*064c*/ 	.word	0x00000080
        /*0650*/ 	.short	0x010a
        /*0652*/ 	.byte	0xff
	.zero		1


	//   ....[86]....
        /*0654*/ 	.word	0x00005e90
        /*0658*/ 	.word	0x000000bb
        /*065c*/ 	.word	0x00000000
        /*0660*/ 	.short	0x0101
        /*0662*/ 	.byte	0xff
	.zero		1


	//   ....[87]....
        /*0664*/ 	.word	0x00007140
        /*0668*/ 	.word	0x00000003
        /*066c*/ 	.word	0x000000d0
        /*0670*/ 	.short	0x010a
        /*0672*/ 	.byte	0xff
	.zero		1


	//   ....[88]....
        /*0674*/ 	.word	0x000071a0
        /*0678*/ 	.word	0x00000002
        /*067c*/ 	.word	0x00000020
        /*0680*/ 	.short	0x010a
        /*0682*/ 	.byte	0xff
	.zero		1


	//   ....[89]....
        /*0684*/ 	.word	0x00007200
        /*0688*/ 	.word	0x00000002
        /*068c*/ 	.word	0x00000020
        /*0690*/ 	.short	0x010a
        /*0692*/ 	.byte	0xff
	.zero		1


	//   ....[90]....
        /*0694*/ 	.word	0x00007250
        /*0698*/ 	.word	0x00000002
        /*069c*/ 	.word	0x00000060
        /*06a0*/ 	.short	0x010a
        /*06a2*/ 	.byte	0xff
	.zero		1


	//   ....[91]....
        /*06a4*/ 	.word	0x000072b0
        /*06a8*/ 	.word	0x00000000
        /*06ac*/ 	.word	0x00000000
        /*06b0*/ 	.short	0x010a
        /*06b2*/ 	.byte	0xff
	.zero		1


	//   ....[92]....
        /*06b4*/ 	.word	0x00007310
        /*06b8*/ 	.word	0x00000000
        /*06bc*/ 	.word	0x00000000
        /*06c0*/ 	.short	0x010a
        /*06c2*/ 	.byte	0xff
	.zero		1


	//   ....[93]....
        /*06c4*/ 	.word	0x00007370
        /*06c8*/ 	.word	0x00000000
        /*06cc*/ 	.word	0x00000000
        /*06d0*/ 	.short	0x010a
        /*06d2*/ 	.byte	0xff
	.zero		1


	//   ....[94]....
        /*06d4*/ 	.word	0x000073c0
        /*06d8*/ 	.word	0x00000000
        /*06dc*/ 	.word	0x000000c0
        /*06e0*/ 	.short	0x010a
        /*06e2*/ 	.byte	0xff
	.zero		1


	//   ....[95]....
        /*06e4*/ 	.word	0x00007420
        /*06e8*/ 	.word	0x00000000
        /*06ec*/ 	.word	0x00000070
        /*06f0*/ 	.short	0x010a
        /*06f2*/ 	.byte	0xff
	.zero		1


	//   ....[96]....
        /*06f4*/ 	.word	0x00007470
        /*06f8*/ 	.word	0x00000000
        /*06fc*/ 	.word	0x00000060
        /*0700*/ 	.short	0x010a
        /*0702*/ 	.byte	0xff
	.zero		1


	//   ....[97]....
        /*0704*/ 	.word	0x000074d0
        /*0708*/ 	.word	0x00000000
        /*070c*/ 	.word	0x00000070
        /*0710*/ 	.short	0x010a
        /*0712*/ 	.byte	0xff
	.zero		1


	//   ....[98]....
        /*0714*/ 	.word	0x00007530
        /*0718*/ 	.word	0x00000004
        /*071c*/ 	.word	0x00000008
        /*0720*/ 	.short	0x010a
        /*0722*/ 	.byte	0xff
	.zero		1


	//   ....[99]....
        /*0724*/ 	.word	0x00007610
        /*0728*/ 	.word	0x00000002
        /*072c*/ 	.word	0x00000008
        /*0730*/ 	.short	0x010a
        /*0732*/ 	.byte	0xff
	.zero		1


	//   ....[100]....
        /*0734*/ 	.word	0x00007660
        /*0738*/ 	.word	0x00000000
        /*073c*/ 	.word	0x00000060
        /*0740*/ 	.short	0x010a
        /*0742*/ 	.byte	0xff
	.zero		1


	//   ....[101]....
        /*0744*/ 	.word	0x000076c0
        /*0748*/ 	.word	0x00000000
        /*074c*/ 	.word	0x000000a0
        /*0750*/ 	.short	0x010a
        /*0752*/ 	.byte	0xff
	.zero		1


	//   ....[102]....
        /*0754*/ 	.word	0x00007720
        /*0758*/ 	.word	0x00000000
        /*075c*/ 	.word	0x00000000
        /*0760*/ 	.short	0x010a
        /*0762*/ 	.byte	0xff
	.zero		1


	//   ....[103]....
        /*0764*/ 	.word	0x00007780
        /*0768*/ 	.word	0x00000000
        /*076c*/ 	.word	0x00000000
        /*0770*/ 	.short	0x010a
        /*0772*/ 	.byte	0xff
	.zero		1


	//   ....[104]....
        /*0774*/ 	.word	0x000077e0
        /*0778*/ 	.word	0x00000000
        /*077c*/ 	.word	0x00000000
        /*0780*/ 	.short	0x010a
        /*0782*/ 	.byte	0xff
	.zero		1


	//   ....[105]....
        /*0784*/ 	.word	0x00007840
        /*0788*/ 	.word	0x00000000
        /*078c*/ 	.word	0x00000000
        /*0790*/ 	.short	0x010a
        /*0792*/ 	.byte	0xff
	.zero		1


	//   ....[106]....
        /*0794*/ 	.word	0x000078a0
        /*0798*/ 	.word	0x00000000
        /*079c*/ 	.word	0x000000e0
        /*07a0*/ 	.short	0x010a
        /*07a2*/ 	.byte	0xff
	.zero		1


	//   ....[107]....
        /*07a4*/ 	.word	0x000078f0
        /*07a8*/ 	.word	0x00000000
        /*07ac*/ 	.word	0x00000060
        /*07b0*/ 	.short	0x010a
        /*07b2*/ 	.byte	0xff
	.zero		1


	//   ....[108]....
        /*07b4*/ 	.word	0x00007950
        /*07b8*/ 	.word	0x00000000
        /*07bc*/ 	.word	0x00000058
        /*07c0*/ 	.short	0x010a
        /*07c2*/ 	.byte	0xff
	.zero		1


	//   ....[109]....
        /*07c4*/ 	.word	0x000079b0
        /*07c8*/ 	.word	0x00000003
        /*07cc*/ 	.word	0x00000048
        /*07d0*/ 	.short	0x010a
        /*07d2*/ 	.byte	0xff
	.zero		1


	//   ....[110]....
        /*07d4*/ 	.word	0x00007a00
        /*07d8*/ 	.word	0x00000000
        /*07dc*/ 	.word	0x00000060
        /*07e0*/ 	.short	0x010a
        /*07e2*/ 	.byte	0xff
	.zero		1


	//   ....[111]....
        /*07e4*/ 	.word	0x00007a60
        /*07e8*/ 	.word	0x00000000
        /*07ec*/ 	.word	0x00000040
        /*07f0*/ 	.short	0x010a
        /*07f2*/ 	.byte	0xff
	.zero		1


	//   ....[112]....
        /*07f4*/ 	.word	0x00007ab0
        /*07f8*/ 	.word	0x000000bb
        /*07fc*/ 	.word	0x00000080
        /*0800*/ 	.short	0x010a
        /*0802*/ 	.byte	0xff
	.zero		1


	//----- nvinfo : EIATTR_NUM_MBARRIERS
	.align		4
.L_47:
        /*0804*/ 	.byte	0x03, 0x38
        /*0806*/ 	.short	0x001d


	//----- nvinfo : EIATTR_EXIT_INSTR_OFFSETS
	.align		4
        /*0808*/ 	.byte	0x04, 0x1c
        /*080a*/ 	.short	(.L_49 - .L_48)


	//   ....[0]....
.L_48:
        /*080c*/ 	.word	0x000027d0


	//   ....[1]....
        /*0810*/ 	.word	0x00002cd0


	//   ....[2]....
        /*0814*/ 	.word	0x00002d30


	//   ....[3]....
        /*0818*/ 	.word	0x00003fd0


	//   ....[4]....
        /*081c*/ 	.word	0x00004b00


	//   ....[5]....
        /*0820*/ 	.word	0x00004b40


	//   ....[6]....
        /*0824*/ 	.word	0x00007130


	//----- nvinfo : EIATTR_MAX_THREADS
	.align		4
.L_49:
        /*0828*/ 	.byte	0x04, 0x05
        /*082a*/ 	.short	(.L_51 - .L_50)
.L_50:
        /*082c*/ 	.word	0x00000100
        /*0830*/ 	.word	0x00000001
        /*0834*/ 	.word	0x00000001


	//----- nvinfo : EIATTR_CRS_STACK_SIZE
	.align		4
.L_51:
        /*0838*/ 	.byte	0x04, 0x1e
        /*083a*/ 	.short	(.L_53 - .L_52)
.L_52:
        /*083c*/ 	.word	0x00000000


	//----- nvinfo : EIATTR_CBANK_PARAM_SIZE
	.align		4
.L_53:
        /*0840*/ 	.byte	0x03, 0x19
        /*0842*/ 	.short	0x0800


	//----- nvinfo : EIATTR_PARAM_CBANK
	.align		4
        /*0844*/ 	.byte	0x04, 0x0a
        /*0846*/ 	.short	(.L_55 - .L_54)
	.align		4
.L_54:
        /*0848*/ 	.word	index@(.nv.constant0._ZN7cutlass13device_kernelINS_4gemm6kernel13GemmUniversalIN4cute5tupleIJiiiiEEENS1_10collective13CollectiveMmaINS1_35MainloopSm100TmaUmmaWarpSpecializedILi4ELi2ELi4ENS5_IJNS4_1CILi2EEENSA_ILi1EEESC_EEEEENS5_IJNSA_ILi256EEENSA_ILi64EEESG_EEEaNS5_IJlSC_lEEEaSI_NS4_8TiledMMAINS4_8MMA_AtomIJNS4_21SM100_MMA_S8_2x1SM_SSIaaiLi256ELi64ELNS4_4UMMA5MajorE0ELSN_0ELNSM_8SaturateE0EEEEEENS4_6LayoutINS5_IJSC_SC_SC_EEENS5_IJNSA_ILi0EEEST_ST_EEEEENS5_IJNS4_10UnderscoreESW_SW_EEEEENS4_18SM100_TMA_2SM_LOADENS4_14ComposedLayoutINS4_7SwizzleILi2ELi4ELi3EEENS4_18smem_ptr_flag_bitsILi8EEENSR_INS5_IJNSA_ILi8EEESG_EEENS5_IJSG_SC_EEEEEEEvNS4_8identityESZ_S19_vS1A_EENS_8epilogue10collective18CollectiveEpilogueINS1C_23Sm100TmaWarpSpecializedILi1ELi1ELi64ELb0ELb0EEEJNS5_IJNSA_ILi128EEESG_SG_EEENS5_IJNSR_IS1H_SC_EENSR_ISG_SC_EEEEEaSI_aSI_NS1C_6fusion15FusionCallbacksIS1G_NS1M_17LinearCombinationIaiaiLNS_15FloatRoundStyleE2EEES1I_S1L_JEEENS4_5SM1004TMEM4LOAD26SM100_TMEM_LOAD_32dp32b64xENS4_13SM90_TMA_LOADES19_NS4_39AutoVectorizingCopyWithAssumedAlignmentILi128EEENS4_14SM90_TMA_STOREES19_S1Y_S1Y_EEEvvEEEEvNT_6ParamsE)
        /*084c*/ 	.short	0x0380
        /*084e*/ 	.short	0x0800


	//----- nvinfo : EIATTR_SW_WAR
	.align		4
.L_55:
        /*0850*/ 	.byte	0x04, 0x36
        /*0852*/ 	.short	(.L_57 - .L_56)
.L_56:
        /*0854*/ 	.word	0x00000008
.L_57:


//--------------------- .nv.callgraph             --------------------------
	.section	.nv.callgraph,"",@"SHT_CUDA_CALLGRAPH"
	.align	4
	.sectionentsize	8
	.align		4
        /*0000*/ 	.word	0x00000000
	.align		4
        /*0004*/ 	.word	0xffffffff
	.align		4
        /*0008*/ 	.word	index@(_ZN7cutlass13device_kernelINS_4gemm6kernel13GemmUniversalIN4cute5tupleIJiiiiEEENS1_10collective13CollectiveMmaINS1_35MainloopSm100TmaUmmaWarpSpecializedILi4ELi2ELi4ENS5_IJNS4_1CILi2EEENSA_ILi1EEESC_EEEEENS5_IJNSA_ILi256EEENSA_ILi64EEESG_EEEaNS5_IJlSC_lEEEaSI_NS4_8TiledMMAINS4_8MMA_AtomIJNS4_21SM100_MMA_S8_2x1SM_SSIaaiLi256ELi64ELNS4_4UMMA5MajorE0ELSN_0ELNSM_8SaturateE0EEEEEENS4_6LayoutINS5_IJSC_SC_SC_EEENS5_IJNSA_ILi0EEEST_ST_EEEEENS5_IJNS4_10UnderscoreESW_SW_EEEEENS4_18SM100_TMA_2SM_LOADENS4_14ComposedLayoutINS4_7SwizzleILi2ELi4ELi3EEENS4_18smem_ptr_flag_bitsILi8EEENSR_INS5_IJNSA_ILi8EEESG_EEENS5_IJSG_SC_EEEEEEEvNS4_8identityESZ_S19_vS1A_EENS_8epilogue10collective18CollectiveEpilogueINS1C_23Sm100TmaWarpSpecializedILi1ELi1ELi64ELb0ELb0EEEJNS5_IJNSA_ILi128EEESG_SG_EEENS5_IJNSR_IS1H_SC_EENSR_ISG_SC_EEEEEaSI_aSI_NS1C_6fusion15FusionCallbacksIS1G_NS1M_17LinearCombinationIaiaiLNS_15FloatRoundStyleE2EEES1I_S1L_JEEENS4_5SM1004TMEM4LOAD26SM100_TMEM_LOAD_32dp32b64xENS4_13SM90_TMA_LOADES19_NS4_39AutoVectorizingCopyWithAssumedAlignmentILi128EEENS4_14SM90_TMA_STOREES19_S1Y_S1Y_EEEvvEEEEvNT_6ParamsE)
	.align		4
        /*000c*/ 	.word	index@(__assertfail)
	.align		4
        /*0010*/ 	.word	0x00000000
	.align		4
        /*0014*/ 	.word	0xfffffffe
	.align		4
        /*0018*/ 	.word	0x00000000
	.align		4
        /*001c*/ 	.word	0xfffffffd
	.align		4
        /*0020*/ 	.word	0x00000000
	.align		4
        /*0024*/ 	.word	0xfffffffc


//--------------------- .nv.constant4             --------------------------
	.section	.nv.constant4,"a",@progbits
	.align	8
	.align		8
.nv.constant4:
        /*0000*/ 	.dword	__assertfail
	.align		8
        /*0008*/ 	.dword	__unnamed_1
	.align		8
        /*0010*/ 	.dword	__unnamed_2
	.align		8
        /*0018*/ 	.dword	_ZN40_INTERNAL_0835ee67_4_k_cu_0f6757b9_102894cuda3std3__45__cpo5beginE
	.align		8
        /*0020*/ 	.dword	_ZN40_INTERNAL_0835ee67_4_k_cu_0f6757b9_102894cuda3std3__45__cpo3endE
	.align		8
        /*0028*/ 	.dword	_ZN40_INTERNAL_0835ee67_4_k_cu_0f6757b9_102894cuda3std3__45__cpo6cbeginE
	.align		8
        /*0030*/ 	.dword	_ZN40_INTERNAL_0835ee67_4_k_cu_0f6757b9_102894cuda3std3__45__cpo4cendE
	.align		8
        /*0038*/ 	.dword	_ZN40_INTERNAL_0835ee67_4_k_cu_0f6757b9_102894cuda3std3__442_GLOBAL__N__0835ee67_4_k_cu_0f6757b9_102896ignoreE
	.align		8
        /*0040*/ 	.dword	_ZN40_INTERNAL_0835ee67_4_k_cu_0f6757b9_102894cuda3std3__419piecewise_constructE
	.align		8
        /*0048*/ 	.dword	_ZN40_INTERNAL_0835ee67_4_k_cu_0f6757b9_102894cuda3std3__48in_placeE
	.align		8
        /*0050*/ 	.dword	_ZN40_INTERNAL_0835ee67_4_k_cu_0f6757b9_102894cuda3std6ranges3__45__cpo4swapE
	.align		8
        /*0058*/ 	.dword	_ZN40_INTERNAL_0835ee67_4_k_cu_0f6757b9_102894cuda3std6ranges3__45__cpo9iter_moveE
	.align		8
        /*0060*/ 	.dword	_ZN40_INTERNAL_0835ee67_4_k_cu_0f6757b9_102894cute7productE
	.align		8
        /*0068*/ 	.dword	_ZN40_INTERNAL_0835ee67_4_k_cu_0f6757b9_102894cute1_E
	.align		8
        /*0070*/ 	.dword	$str$25
	.align		8
        /*0078*/ 	.dword	$str$26
	.align		8
        /*0080*/ 	.dword	$str$27
	.align		8
        /*0088*/ 	.dword	$str$28


//--------------------- .text._ZN7cutlass13device_kernelINS_4gemm6kernel13GemmUniversalIN4cute5tupleIJiiiiEEENS1_10collective13CollectiveMmaINS1_35MainloopSm100TmaUmmaWarpSpecializedILi4ELi2ELi4ENS5_IJNS4_1CILi2EEENSA_ILi1EEESC_EEEEENS5_IJNSA_ILi256EEENSA_ILi64EEESG_EEEaNS5_IJlSC_lEEEaSI_NS4_8TiledMMAINS4_8MMA_AtomIJNS4_21SM100_MMA_S8_2x1SM_SSIaaiLi256ELi64ELNS4_4UMMA5MajorE0ELSN_0ELNSM_8SaturateE0EEEEEENS4_6LayoutINS5_IJSC_SC_SC_EEENS5_IJNSA_ILi0EEEST_ST_EEEEENS5_IJNS4_10UnderscoreESW_SW_EEEEENS4_18SM100_TMA_2SM_LOADENS4_14ComposedLayoutINS4_7SwizzleILi2ELi4ELi3EEENS4_18smem_ptr_flag_bitsILi8EEENSR_INS5_IJNSA_ILi8EEESG_EEENS5_IJSG_SC_EEEEEEEvNS4_8identityESZ_S19_vS1A_EENS_8epilogue10collective18CollectiveEpilogueINS1C_23Sm100TmaWarpSpecializedILi1ELi1ELi64ELb0ELb0EEEJNS5_IJNSA_ILi128EEESG_SG_EEENS5_IJNSR_IS1H_SC_EENSR_ISG_SC_EEEEEaSI_aSI_NS1C_6fusion15FusionCallbacksIS1G_NS1M_17LinearCombinationIaiaiLNS_15FloatRoundStyleE2EEES1I_S1L_JEEENS4_5SM1004TMEM4LOAD26SM100_TMEM_LOAD_32dp32b64xENS4_13SM90_TMA_LOADES19_NS4_39AutoVectorizingCopyWithAssumedAlignmentILi128EEENS4_14SM90_TMA_STOREES19_S1Y_S1Y_EEEvvEEEEvNT_6ParamsE --------------------------
	.section	.text._ZN7cutlass13device_kernelINS_4gemm6kernel13GemmUniversalIN4cute5tupleIJiiiiEEENS1_10collective13CollectiveMmaINS1_35MainloopSm100TmaUmmaWarpSpecializedILi4ELi2ELi4ENS5_IJNS4_1CILi2EEENSA_ILi1EEESC_EEEEENS5_IJNSA_ILi256EEENSA_ILi64EEESG_EEEaNS5_IJlSC_lEEEaSI_NS4_8TiledMMAINS4_8MMA_AtomIJNS4_21SM100_MMA_S8_2x1SM_SSIaaiLi256ELi64ELNS4_4UMMA5MajorE0ELSN_0ELNSM_8SaturateE0EEEEEENS4_6LayoutINS5_IJSC_SC_SC_EEENS5_IJNSA_ILi0EEEST_ST_EEEEENS5_IJNS4_10UnderscoreESW_SW_EEEEENS4_18SM100_TMA_2SM_LOADENS4_14ComposedLayoutINS4_7SwizzleILi2ELi4ELi3EEENS4_18smem_ptr_flag_bitsILi8EEENSR_INS5_IJNSA_ILi8EEESG_EEENS5_IJSG_SC_EEEEEEEvNS4_8identityESZ_S19_vS1A_EENS_8epilogue10collective18CollectiveEpilogueINS1C_23Sm100TmaWarpSpecializedILi1ELi1ELi64ELb0ELb0EEEJNS5_IJNSA_ILi128EEESG_SG_EEENS5_IJNSR_IS1H_SC_EENSR_ISG_SC_EEEEEaSI_aSI_NS1C_6fusion15FusionCallbacksIS1G_NS1M_17LinearCombinationIaiaiLNS_15FloatRoundStyleE2EEES1I_S1L_JEEENS4_5SM1004TMEM4LOAD26SM100_TMEM_LOAD_32dp32b64xENS4_13SM90_TMA_LOADES19_NS4_39AutoVectorizingCopyWithAssumedAlignmentILi128EEENS4_14SM90_TMA_STOREES19_S1Y_S1Y_EEEvvEEEEvNT_6ParamsE,"ax",@progbits
	.align	128
.text._ZN7cutlass13device_kernelINS_4gemm6kernel13GemmUniversalIN4cute5tupleIJiiiiEEENS1_10collective13CollectiveMmaINS1_35MainloopSm100TmaUmmaWarpSpecializedILi4ELi2ELi4ENS5_IJNS4_1CILi2EEENSA_ILi1EEESC_EEEEENS5_IJNSA_ILi256EEENSA_ILi64EEESG_EEEaNS5_IJlSC_lEEEaSI_NS4_8TiledMMAINS4_8MMA_AtomIJNS4_21SM100_MMA_S8_2x1SM_SSIaaiLi256ELi64ELNS4_4UMMA5MajorE0ELSN_0ELNSM_8SaturateE0EEEEEENS4_6LayoutINS5_IJSC_SC_SC_EEENS5_IJNSA_ILi0EEEST_ST_EEEEENS5_IJNS4_10UnderscoreESW_SW_EEEEENS4_18SM100_TMA_2SM_LOADENS4_14ComposedLayoutINS4_7SwizzleILi2ELi4ELi3EEENS4_18smem_ptr_flag_bitsILi8EEENSR_INS5_IJNSA_ILi8EEESG_EEENS5_IJSG_SC_EEEEEEEvNS4_8identityESZ_S19_vS1A_EENS_8epilogue10collective18CollectiveEpilogueINS1C_23Sm100TmaWarpSpecializedILi1ELi1ELi64ELb0ELb0EEEJNS5_IJNSA_ILi128EEESG_SG_EEENS5_IJNSR_IS1H_SC_EENSR_ISG_SC_EEEEEaSI_aSI_NS1C_6fusion15FusionCallbacksIS1G_NS1M_17LinearCombinationIaiaiLNS_15FloatRoundStyleE2EEES1I_S1L_JEEENS4_5SM1004TMEM4LOAD26SM100_TMEM_LOAD_32dp32b64xENS4_13SM90_TMA_LOADES19_NS4_39AutoVectorizingCopyWithAssumedAlignmentILi128EEENS4_14SM90_TMA_STOREES19_S1Y_S1Y_EEEvvEEEEvNT_6ParamsE:
        .type           _ZN7cutlass13device_kernelINS_4gemm6kernel13GemmUniversalIN4cute5tupleIJiiiiEEENS1_10collective13CollectiveMmaINS1_35MainloopSm100TmaUmmaWarpSpecializedILi4ELi2ELi4ENS5_IJNS4_1CILi2EEENSA_ILi1EEESC_EEEEENS5_IJNSA_ILi256EEENSA_ILi64EEESG_EEEaNS5_IJlSC_lEEEaSI_NS4_8TiledMMAINS4_8MMA_AtomIJNS4_21SM100_MMA_S8_2x1SM_SSIaaiLi256ELi64ELNS4_4UMMA5MajorE0ELSN_0ELNSM_8SaturateE0EEEEEENS4_6LayoutINS5_IJSC_SC_SC_EEENS5_IJNSA_ILi0EEEST_ST_EEEEENS5_IJNS4_10UnderscoreESW_SW_EEEEENS4_18SM100_TMA_2SM_LOADENS4_14ComposedLayoutINS4_7SwizzleILi2ELi4ELi3EEENS4_18smem_ptr_flag_bitsILi8EEENSR_INS5_IJNSA_ILi8EEESG_EEENS5_IJSG_SC_EEEEEEEvNS4_8identityESZ_S19_vS1A_EENS_8epilogue10collective18CollectiveEpilogueINS1C_23Sm100TmaWarpSpecializedILi1ELi1ELi64ELb0ELb0EEEJNS5_IJNSA_ILi128EEESG_SG_EEENS5_IJNSR_IS1H_SC_EENSR_ISG_SC_EEEEEaSI_aSI_NS1C_6fusion15FusionCallbacksIS1G_NS1M_17LinearCombinationIaiaiLNS_15FloatRoundStyleE2EEES1I_S1L_JEEENS4_5SM1004TMEM4LOAD26SM100_TMEM_LOAD_32dp32b64xENS4_13SM90_TMA_LOADES19_NS4_39AutoVectorizingCopyWithAssumedAlignmentILi128EEENS4_14SM90_TMA_STOREES19_S1Y_S1Y_EEEvvEEEEvNT_6ParamsE,@function
        .size           _ZN7cutlass13device_kernelINS_4gemm6kernel13GemmUniversalIN4cute5tupleIJiiiiEEENS1_10collective13CollectiveMmaINS1_35MainloopSm100TmaUmmaWarpSpecializedILi4ELi2ELi4ENS5_IJNS4_1CILi2EEENSA_ILi1EEESC_EEEEENS5_IJNSA_ILi256EEENSA_ILi64EEESG_EEEaNS5_IJlSC_lEEEaSI_NS4_8TiledMMAINS4_8MMA_AtomIJNS4_21SM100_MMA_S8_2x1SM_SSIaaiLi256ELi64ELNS4_4UMMA5MajorE0ELSN_0ELNSM_8SaturateE0EEEEEENS4_6LayoutINS5_IJSC_SC_SC_EEENS5_IJNSA_ILi0EEEST_ST_EEEEENS5_IJNS4_10UnderscoreESW_SW_EEEEENS4_18SM100_TMA_2SM_LOADENS4_14ComposedLayoutINS4_7SwizzleILi2ELi4ELi3EEENS4_18smem_ptr_flag_bitsILi8EEENSR_INS5_IJNSA_ILi8EEESG_EEENS5_IJSG_SC_EEEEEEEvNS4_8identityESZ_S19_vS1A_EENS_8epilogue10collective18CollectiveEpilogueINS1C_23Sm100TmaWarpSpecializedILi1ELi1ELi64ELb0ELb0EEEJNS5_IJNSA_ILi128EEESG_SG_EEENS5_IJNSR_IS1H_SC_EENSR_ISG_SC_EEEEEaSI_aSI_NS1C_6fusion15FusionCallbacksIS1G_NS1M_17LinearCombinationIaiaiLNS_15FloatRoundStyleE2EEES1I_S1L_JEEENS4_5SM1004TMEM4LOAD26SM100_TMEM_LOAD_32dp32b64xENS4_13SM90_TMA_LOADES19_NS4_39AutoVectorizingCopyWithAssumedAlignmentILi128EEENS4_14SM90_TMA_STOREES19_S1Y_S1Y_EEEvvEEEEvNT_6ParamsE,(.L_x_149 - _ZN7cutlass13device_kernelINS_4gemm6kernel13GemmUniversalIN4cute5tupleIJiiiiEEENS1_10collective13CollectiveMmaINS1_35MainloopSm100TmaUmmaWarpSpecializedILi4ELi2ELi4ENS5_IJNS4_1CILi2EEENSA_ILi1EEESC_EEEEENS5_IJNSA_ILi256EEENSA_ILi64EEESG_EEEaNS5_IJlSC_lEEEaSI_NS4_8TiledMMAINS4_8MMA_AtomIJNS4_21SM100_MMA_S8_2x1SM_SSIaaiLi256ELi64ELNS4_4UMMA5MajorE0ELSN_0ELNSM_8SaturateE0EEEEEENS4_6LayoutINS5_IJSC_SC_SC_EEENS5_IJNSA_ILi0EEEST_ST_EEEEENS5_IJNS4_10UnderscoreESW_SW_EEEEENS4_18SM100_TMA_2SM_LOADENS4_14ComposedLayoutINS4_7SwizzleILi2ELi4ELi3EEENS4_18smem_ptr_flag_bitsILi8EEENSR_INS5_IJNSA_ILi8EEESG_EEENS5_IJSG_SC_EEEEEEEvNS4_8identityESZ_S19_vS1A_EENS_8epilogue10collective18CollectiveEpilogueINS1C_23Sm100TmaWarpSpecializedILi1ELi1ELi64ELb0ELb0EEEJNS5_IJNSA_ILi128EEESG_SG_EEENS5_IJNSR_IS1H_SC_EENSR_ISG_SC_EEEEEaSI_aSI_NS1C_6fusion15FusionCallbacksIS1G_NS1M_17LinearCombinationIaiaiLNS_15FloatRoundStyleE2EEES1I_S1L_JEEENS4_5SM1004TMEM4LOAD26SM100_TMEM_LOAD_32dp32b64xENS4_13SM90_TMA_LOADES19_NS4_39AutoVectorizingCopyWithAssumedAlignmentILi128EEENS4_14SM90_TMA_STOREES19_S1Y_S1Y_EEEvvEEEEvNT_6ParamsE)
        .other          _ZN7cutlass13device_kernelINS_4gemm6kernel13GemmUniversalIN4cute5tupleIJiiiiEEENS1_10collective13CollectiveMmaINS1_35MainloopSm100TmaUmmaWarpSpecializedILi4ELi2ELi4ENS5_IJNS4_1CILi2EEENSA_ILi1EEESC_EEEEENS5_IJNSA_ILi256EEENSA_ILi64EEESG_EEEaNS5_IJlSC_lEEEaSI_NS4_8TiledMMAINS4_8MMA_AtomIJNS4_21SM100_MMA_S8_2x1SM_SSIaaiLi256ELi64ELNS4_4UMMA5MajorE0ELSN_0ELNSM_8SaturateE0EEEEEENS4_6LayoutINS5_IJSC_SC_SC_EEENS5_IJNSA_ILi0EEEST_ST_EEEEENS5_IJNS4_10UnderscoreESW_SW_EEEEENS4_18SM100_TMA_2SM_LOADENS4_14ComposedLayoutINS4_7SwizzleILi2ELi4ELi3EEENS4_18smem_ptr_flag_bitsILi8EEENSR_INS5_IJNSA_ILi8EEESG_EEENS5_IJSG_SC_EEEEEEEvNS4_8identityESZ_S19_vS1A_EENS_8epilogue10collective18CollectiveEpilogueINS1C_23Sm100TmaWarpSpecializedILi1ELi1ELi64ELb0ELb0EEEJNS5_IJNSA_ILi128EEESG_SG_EEENS5_IJNSR_IS1H_SC_EENSR_ISG_SC_EEEEEaSI_aSI_NS1C_6fusion15FusionCallbacksIS1G_NS1M_17LinearCombinationIaiaiLNS_15FloatRoundStyleE2EEES1I_S1L_JEEENS4_5SM1004TMEM4LOAD26SM100_TMEM_LOAD_32dp32b64xENS4_13SM90_TMA_LOADES19_NS4_39AutoVectorizingCopyWithAssumedAlignmentILi128EEENS4_14SM90_TMA_STOREES19_S1Y_S1Y_EEEvvEEEEvNT_6ParamsE,@"STO_CUDA_ENTRY STV_DEFAULT"
_ZN7cutlass13device_kernelINS_4gemm6kernel13GemmUniversalIN4cute5tupleIJiiiiEEENS1_10collective13CollectiveMmaINS1_35MainloopSm100TmaUmmaWarpSpecializedILi4ELi2ELi4ENS5_IJNS4_1CILi2EEENSA_ILi1EEESC_EEEEENS5_IJNSA_ILi256EEENSA_ILi64EEESG_EEEaNS5_IJlSC_lEEEaSI_NS4_8TiledMMAINS4_8MMA_AtomIJNS4_21SM100_MMA_S8_2x1SM_SSIaaiLi256ELi64ELNS4_4UMMA5MajorE0ELSN_0ELNSM_8SaturateE0EEEEEENS4_6LayoutINS5_IJSC_SC_SC_EEENS5_IJNSA_ILi0EEEST_ST_EEEEENS5_IJNS4_10UnderscoreESW_SW_EEEEENS4_18SM100_TMA_2SM_LOADENS4_14ComposedLayoutINS4_7SwizzleILi2ELi4ELi3EEENS4_18smem_ptr_flag_bitsILi8EEENSR_INS5_IJNSA_ILi8EEESG_EEENS5_IJSG_SC_EEEEEEEvNS4_8identityESZ_S19_vS1A_EENS_8epilogue10collective18CollectiveEpilogueINS1C_23Sm100TmaWarpSpecializedILi1ELi1ELi64ELb0ELb0EEEJNS5_IJNSA_ILi128EEESG_SG_EEENS5_IJNSR_IS1H_SC_EENSR_ISG_SC_EEEEEaSI_aSI_NS1C_6fusion15FusionCallbacksIS1G_NS1M_17LinearCombinationIaiaiLNS_15FloatRoundStyleE2EEES1I_S1L_JEEENS4_5SM1004TMEM4LOAD26SM100_TMEM_LOAD_32dp32b64xENS4_13SM90_TMA_LOADES19_NS4_39AutoVectorizingCopyWithAssumedAlignmentILi128EEENS4_14SM90_TMA_STOREES19_S1Y_S1Y_EEEvvEEEEvNT_6ParamsE:
[----:B------:R-:W1:Y:S01]  /*0000*/  LDC R1, c[0x0][0x37c] ;  /* 0x0000df00ff017b82 */ /* 0x000e620000000800 */
[----:B------:R-:W2:Y:S01]  /*0010*/  S2R R175, SR_TID.X ;  /* 0x0000000000af7919 */ /* 0x000ea20000002100 */
[----:B------:R-:W3:Y:S06]  /*0020*/  LDCU.64 UR6, c[0x0][0x890] ;  /* 0x00011200ff0677ac */ /* 0x000eec0008000a00 */
[----:B------:R-:W4:Y:S01]  /*0030*/  S2UR UR37, SR_CgaCtaId ;  /* 0x00000000002579c3 */ /* 0x000f220000008800 */
[----:B------:R-:W-:Y:S02]  /*0040*/  PRMT R167, RZ, 0x7610, R167 ;  /* 0x00007610ffa77816 */ /* 0x000fe400000000a7 */
[----:B------:R-:W-:Y:S01]  /*0050*/  ELECT P1, URZ, PT ;  /* 0x0000000000ff782f */ /* 0x000fe20003820000 */
[----:B------:R-:W1:Y:S01]  /*0060*/  LDCU.64 UR40, c[0x0][0x358] ;  /* 0x00006b00ff2877ac */ /* 0x000e620008000a00 */
[----:B---3--:R-:W-:-:S04]  /*0070*/  UISETP.NE.U32.AND UP0, UPT, UR6, URZ, UPT ;  /* 0x000000ff0600728c */ /* 0x008fc8000bf05070 */
[----:B------:R-:W-:Y:S02]  /*0080*/  UISETP.NE.AND.EX UP0, UPT, UR7, URZ, UPT, UP0 ;  /* 0x000000ff0700728c */ /* 0x000fe4000bf05300 */
[----:B----4-:R-:W-:Y:S02]  /*0090*/  ULOP3.LUT UR5, UR37, 0x1, URZ, 0xc0, !UPT ;  /* 0x0000000125057892 */ /* 0x010fe4000f8ec0ff */
[----:B------:R-:W-:Y:S01]  /*00a0*/  ULOP3.LUT UR4, UR37, 0x1, URZ, 0x3c, !UPT ;  /* 0x0000000125047892 */ /* 0x000fe2000f8e3cff */
[----:B--2---:R-:W-:-:S05]  /*00b0*/  SHF.R.U32.HI R180, RZ, 0x5, R175 ;  /* 0x00000005ffb47819 */ /* 0x004fca00000116af */
[----:B------:R-:W2:Y:S02]  /*00c0*/  SHFL.IDX PT, R0, R180, RZ, 0x1f ;  /* 0x00001fffb4007589 */ /* 0x000ea400000e0000 */
[----:B--2---:R-:W-:Y:S01]  /*00d0*/  R2UR UR10, R0 ;  /* 0x00000000000a72ca */ /* 0x004fe200000e0000 */
[----:B-1----:R-:W-:-:S14]  /*00e0*/  BRA.U UP0, `(.L_x_0) ;  /* 0x00000001002c7547 */ /* 0x002fdc000b800000 */
[----:B------:R-:W1:Y:S02]  /*00f0*/  LDCU.64 UR8, c[0x0][0x888] ;  /* 0x00011100ff0877ac */ /* 0x000e640008000a00 */
[----:B-1----:R-:W-:-:S04]  /*0100*/  UISETP.NE.U32.AND UP0, UPT, UR8, URZ, UPT ;  /* 0x000000ff0800728c */ /* 0x002fc8000bf05070 */
[----:B------:R-:W-:-:S09]  /*0110*/  UISETP.NE.AND.EX UP0, UPT, UR9, URZ, UPT, UP0 ;  /* 0x000000ff0900728c */ /* 0x000fd2000bf05300 */
[----:B------:R-:W-:Y:S05]  /*0120*/  BRA.U !UP0, `(.L_x_1) ;  /* 0x0000000108107547 */ /* 0x000fea000b800000 */
[----:B------:R-:W1:Y:S02]  /*0130*/  LDC.64 R80, c[0x0][0x888] ;  /* 0x00022200ff507b82 */ /* 0x000e640000000a00 */
[----:B-1----:R1:W5:Y:S01]  /*0140*/  LDG.E R80, desc[UR40][R80.64] ;  /* 0x0000002850507981 */ /* 0x002362000c1e1900 */
[----:B------:R-:W-:Y:S01]  /*0150*/  HFMA2 R167, -RZ, RZ, 0, 5.9604644775390625e-08 ;  /* 0x00000001ffa77431 */ /* 0x000fe200000001ff */
[----:B------:R-:W-:Y:S05]  /*0160*/  BRA `(.L_x_0) ;  /* 0x00000000000c7947 */ /* 0x000fea0003800000 */
.L_x_1:
[----:B------:R-:W1:Y:S01]  /*0170*/  LDCU UR8, c[0x0][0x880] ;  /* 0x00011000ff0877ac */ /* 0x000e620008000800 */
[----:B------:R-:W-:Y:S01]  /*0180*/  HFMA2 R167, -RZ, RZ, 0, 5.9604644775390625e-08 ;  /* 0x00000001ffa77431 */ /* 0x000fe200000001ff */
[----:B-1----:R-:W-:-:S07]  /*0190*/  MOV R80, UR8 ;  /* 0x0000000800507c02 */ /* 0x002fce0008000f00 */
.L_x_0:
[----:B------:R-:W2:Y:S02]  /*01a0*/  LDCU.64 UR8, c[0x0][0x8b0] ;  /* 0x00011600ff0877ac */ /* 0x000ea40008000a00 */
[----:B--2---:R-:W-:-:S04]  /*01b0*/  UISETP.NE.U32.AND UP0, UPT, UR8, URZ, UPT ;  /* 0x000000ff0800728c */ /* 0x004fc8000bf05070 */
[----:B------:R-:W-:-:S09]  /*01c0*/  UISETP.NE.AND.EX UP0, UPT, UR9, URZ, UPT, UP0 ;  /* 0x000000ff0900728c */ /* 0x000fd2000bf05300 */
[----:B------:R-:W-:Y:S05]  /*01d0*/  BRA.U UP0, `(.L_x_2) ;  /* 0x0000000100247547 */ /* 0x000fea000b800000 */
[----:B------:R-:W2:Y:S02]  /*01e0*/  LDCU.64 UR8, c[0x0][0x8a8] ;  /* 0x00011500ff0877ac */ /* 0x000ea40008000a00 */
[----:B--2---:R-:W-:-:S04]  /*01f0*/  UISETP.NE.U32.AND UP0, UPT, UR8, URZ, UPT ;  /* 0x000000ff0800728c */ /* 0x004fc8000bf05070 */
[----:B------:R-:W-:-:S09]  /*0200*/  UISETP.NE.AND.EX UP0, UPT, UR9, URZ, UPT, UP0 ;  /* 0x000000ff0900728c */ /* 0x000fd2000bf05300 */
[----:B------:R-:W-:Y:S05]  /*0210*/  BRA.U !UP0, `(.L_x_3) ;  /* 0x00000001080c7547 */ /* 0x000fea000b800000 */
[----:B------:R-:W2:Y:S02]  /*0220*/  LDC.64 R78, c[0x0][0x8a8] ;  /* 0x00022a00ff4e7b82 */ /* 0x000ea40000000a00 */
[----:B--2---:R2:W5:Y:S01]  /*0230*/  LDG.E R78, desc[UR40][R78.64] ;  /* 0x000000284e4e7981 */ /* 0x004562000c1e1900 */
[----:B------:R-:W-:Y:S05]  /*0240*/  BRA `(.L_x_2) ;  /* 0x0000000000087947 */ /* 0x000fea0003800000 */
.L_x_3:
[----:B------:R-:W2:Y:S02]  /*0250*/  LDCU UR8, c[0x0][0x8a0] ;  /* 0x00011400ff0877ac */ /* 0x000ea40008000800 */
[----:B--2---:R-:W-:Y:S02]  /*0260*/  MOV R78, UR8 ;  /* 0x00000008004e7c02 */ /* 0x004fe40008000f00 */
.L_x_2:
[----:B------:R-:W-:Y:S01]  /*0270*/  IMAD.U32 R0, RZ, RZ, UR10 ;  /* 0x0000000aff007e24 */ /* 0x000fe2000f8e00ff */
[----:B------:R-:W-:Y:S04]  /*0280*/  BSSY.RECONVERGENT B0, `(.L_x_4) ;  /* 0x000000c000007945 */ /* 0x000fe80003800200 */
[C---:B------:R-:W-:Y:S02]  /*0290*/  ISETP.NE.OR P2, PT, R0.reuse, 0x1, !P1 ;  /* 0x000000010000780c */ /* 0x040fe40004f45670 */
[----:B------:R-:W-:-:S11]  /*02a0*/  ISETP.NE.OR P0, PT, R0, 0x3, !P1 ;  /* 0x000000030000780c */ /* 0x000fd60004f05670 */
[----:B------:R-:W-:Y:S05]  /*02b0*/  @P2 BRA `(.L_x_5) ;  /* 0x0000000000202947 */ /* 0x000fea0003800000 */
[----:B------:R-:W3:Y:S02]  /*02c0*/  LDCU.64 UR8, c[0x0][0x348] ;  /* 0x00006900ff0877ac */ /* 0x000ee40008000a00 */
[----:B---3--:R-:W-:Y:S02]  /*02d0*/  UIADD3 UR12, UP1, UPT, UR8, 0x80, URZ ;  /* 0x00000080080c7890 */ /* 0x008fe4000ff3e0ff */
[----:B------:R-:W-:Y:S02]  /*02e0*/  UIADD3 UR8, UP0, UPT, UR8, 0x180, URZ ;  /* 0x0000018008087890 */ /* 0x000fe4000ff1e0ff */
[----:B------:R-:W-:Y:S02]  /*02f0*/  UIADD3.X UR13, UPT, UPT, URZ, UR9, URZ, UP1, !UPT ;  /* 0x00000009ff0d7290 */ /* 0x000fe40008ffe4ff */
[----:B------:R-:W-:-:S07]  /*0300*/  UIADD3.X UR9, UPT, UPT, URZ, UR9, URZ, UP0, !UPT ;  /* 0x00000009ff097290 */ /* 0x000fce00087fe4ff */
[----:B------:R3:W-:Y:S02]  /*0310*/  UTMACCTL.PF [UR12] ;  /* 0x000000000c0079b9 */ /* 0x0007e40008040000 */
[----:B------:R3:W-:Y:S02]  /*0320*/  UTMACCTL.PF [UR8] ;  /* 0x00000000080079b9 */ /* 0x0007e40008040000 */
[----:B---3--:R-:W-:Y:S01]  /*0330*/  NOP ;  /* 0x0000000000007918 */ /* 0x008fe20000000000 */
.L_x_5:
[----:B------:R-:W-:Y:S05]  /*0340*/  BSYNC.RECONVERGENT B0 ;  /* 0x0000000000007941 */ /* 0x000fea0003800200 */
.L_x_4:
[----:B------:R-:W-:Y:S04]  /*0350*/  BSSY.RECONVERGENT B0, `(.L_x_6) ;  /* 0x000000a000007945 */ /* 0x000fe80003800200 */
        /* <DEDUP_REMOVED lines=9> */
.L_x_7:
[----:B------:R-:W-:Y:S05]  /*03f0*/  BSYNC.RECONVERGENT B0 ;  /* 0x0000000000007941 */ /* 0x000fea0003800200 */
.L_x_6:
[----:B------:R-:W3:Y:S01]  /*0400*/  LDCU.64 UR8, c[0x0][0x888] ;  /* 0x00011100ff0877ac */ /* 0x000ee20008000a00 */
[----:B------:R-:W-:Y:S02]  /*0410*/  UISETP.EQ.U32.AND UP1, UPT, UR6, URZ, UPT ;  /* 0x000000ff0600728c */ /* 0x000fe4000bf22070 */
[----:B------:R-:W-:Y:S02]  /*0420*/  UPLOP3.LUT UP5, UPT, UPT, UPT, UPT, 0x80, 0x8 ;  /* 0x000000000008789c */ /* 0x000fe40003faf070 */
[----:B---3--:R-:W-:-:S04]  /*0430*/  UISETP.NE.U32.AND UP0, UPT, UR8, URZ, UPT ;  /* 0x000000ff0800728c */ /* 0x008fc8000bf05070 */
[----:B------:R-:W-:-:S04]  /*0440*/  UISETP.NE.AND.EX UP0, UPT, UR9, URZ, UPT, UP0 ;  /* 0x000000ff0900728c */ /* 0x000fc8000bf05300 */
[----:B------:R-:W-:-:S04]  /*0450*/  UISETP.EQ.OR.EX UP2, UPT, UR7, URZ, !UP0, UP1 ;  /* 0x000000ff0700728c */ /* 0x000fc8000c742710 */
[----:B------:R-:W-:-:S05]  /*0460*/  UP2UR UR44, UPR, URZ, 0x4 ;  /* 0x00000004ff2c7883 */ /* 0x000fca0008000000 */
[----:B------:R-:W-:Y:S07]  /*0470*/  BRA.U !UP2, `(.L_x_8) ;  /* 0x000000010a207547 */ /* 0x000fee000b800000 */
[----:B-----5:R-:W-:Y:S01]  /*0480*/  R2UR UR8, R80 ;  /* 0x00000000500872ca */ /* 0x020fe200000e0000 */
[----:B------:R-:W-:Y:S02]  /*0490*/  UISETP.NE.U32.AND UP2, UPT, UR6, URZ, UPT ;  /* 0x000000ff0600728c */ /* 0x000fe4000bf45070 */
[----:B------:R-:W-:Y:S02]  /*04a0*/  USEL UR6, URZ, 0xffffffff, UP0 ;  /* 0xffffffffff067887 */ /* 0x000fe40008000000 */
[----:B------:R-:W-:-:S08]  /*04b0*/  UISETP.NE.AND.EX UP2, UPT, UR7, URZ, UPT, UP2 ;  /* 0x000000ff0700728c */ /* 0x000fd0000bf45320 */
[----:B------:R-:W-:-:S04]  /*04c0*/  UISETP.NE.AND UP1, UPT, UR8, URZ, UPT ;  /* 0x000000ff0800728c */ /* 0x000fc8000bf25270 */
[----:B------:R-:W-:-:S04]  /*04d0*/  @!UP2 USEL UR6, URZ, 0xffffffff, UP1 ;  /* 0xffffffffff06a887 */ /* 0x000fc80008800000 */
[----:B------:R-:W-:-:S04]  /*04e0*/  ULOP3.LUT UR6, UR6, 0x1, URZ, 0xc0, !UPT ;  /* 0x0000000106067892 */ /* 0x000fc8000f8ec0ff */
[----:B------:R-:W-:-:S11]  /*04f0*/  UISETP.NE.U32.AND UP5, UPT, UR6, 0x1, UPT ;  /* 0x000000010600788c */ /* 0x000fd6000bfa5070 */
.L_x_8:
[----:B------:R-:W3:Y:S01]  /*0500*/  SHFL.IDX PT, R0, R180, RZ, 0x1f ;  /* 0x00001fffb4007589 */ /* 0x000ee200000e0000 */
[----:B------:R-:W-:-:S04]  /*0510*/  UISETP.NE.AND UP1, UPT, UR10, 0x2, UPT ;  /* 0x000000020a00788c */ /* 0x000fc8000bf25270 */
[----:B------:R-:W-:Y:S02]  /*0520*/  UISETP.EQ.AND UP2, UPT, UR5, URZ, !UP1 ;  /* 0x000000ff0500728c */ /* 0x000fe4000cf42270 */
[----:B------:R-:W-:-:S04]  /*0530*/  USEL UR7, URZ, 0x1, UP1 ;  /* 0x00000001ff077887 */ /* 0x000fc80008800000 */
[----:B------:R-:W-:Y:S02]  /*0540*/  PLOP3.LUT P5, PT, P1, PT, UP2, 0x80, 0x8 ;  /* 0x000000000008781c */ /* 0x000fe40000faf028 */
[----:B---3--:R-:W-:-:S13]  /*0550*/  ISETP.NE.AND P0, PT, R0, RZ, PT ;  /* 0x000000ff0000720c */ /* 0x008fda0003f05270 */
[----:B------:R-:W-:Y:S05]  /*0560*/  @P0 BRA `(.L_x_9) ;  /* 0x0000000000440947 */ /* 0x000fea0003800000 */
[----:B------:R-:W-:Y:S01]  /*0570*/  UMOV UR8, 0x400 ;  /* 0x0000040000087882 */ /* 0x000fe20000000000 */
[----:B------:R-:W-:Y:S01]  /*0580*/  UMOV UR6, 0x1 ;  /* 0x0000000100067882 */ /* 0x000fe20000000000 */
[----:B------:R-:W-:Y:S02]  /*0590*/  ULEA UR8, UR37, UR8, 0x18 ;  /* 0x0000000825087291 */ /* 0x000fe4000f8ec0ff */
[----:B------:R-:W-:-:S04]  /*05a0*/  UIADD3 UR12, UPT, UPT, -UR6, 0x100000, URZ ;  /* 0x00100000060c7890 */ /* 0x000fc8000fffe1ff */
[----:B------:R-:W-:Y:S02]  /*05b0*/  USHF.L.U32 UR13, UR12, 0xb, URZ ;  /* 0x0000000b0c0d7899 */ /* 0x000fe400080006ff */
[----:B------:R-:W-:Y:S01]  /*05c0*/  USHF.L.U32 UR12, UR12, 0x1, URZ ;  /* 0x000000010c0c7899 */ /* 0x000fe200080006ff */
[----:B------:R-:W-:Y:S01]  /*05d0*/  ELECT P0, URZ, PT ;  /* 0x0000000000ff782f */ /* 0x000fe20003800000 */
[----:B------:R-:W3:Y:S10]  /*05e0*/  FENCE.VIEW.ASYNC.S ;  /* 0x00000000000073c6 */ /* 0x000ef40000000000 */
[----:B---3--:R3:W4:Y:S01]  /*05f0*/  SYNCS.EXCH.64 URZ, [UR8], UR12 ;  /* 0x0000000c08ff75b2 */ /* 0x0087220008000100 */
[----:B------:R3:W1:Y:S01]  /*0600*/  SYNCS.EXCH.64 URZ, [UR8+0x20], UR12 ;  /* 0x0000200c08ff75b2 */ /* 0x0006620008000100 */
[----:B------:R3:W1:Y:S01]  /*0610*/  SYNCS.EXCH.64 URZ, [UR8+0x8], UR12 ;  /* 0x0000080c08ff75b2 */ /* 0x0006620008000100 */
[----:B------:R3:W1:Y:S01]  /*0620*/  SYNCS.EXCH.64 URZ, [UR8+0x28], UR12 ;  /* 0x0000280c08ff75b2 */ /* 0x0006620008000100 */
[----:B------:R3:W1:Y:S01]  /*0630*/  SYNCS.EXCH.64 URZ, [UR8+0x10], UR12 ;  /* 0x0000100c08ff75b2 */ /* 0x0006620008000100 */
[----:B------:R3:W1:Y:S01]  /*0640*/  SYNCS.EXCH.64 URZ, [UR8+0x30], UR12 ;  /* 0x0000300c08ff75b2 */ /* 0x0006620008000100 */
[----:B------:R3:W1:Y:S01]  /*0650*/  SYNCS.EXCH.64 URZ, [UR8+0x18], UR12 ;  /* 0x0000180c08ff75b2 */ /* 0x0006620008000100 */
[----:B------:R3:W1:Y:S01]  /*0660*/  SYNCS.EXCH.64 URZ, [UR8+0x38], UR12 ;  /* 0x0000380c08ff75b2 */ /* 0x0006620008000100 */
[----:B------:R-:W-:Y:S01]  /*0670*/  NOP ;  /* 0x0000000000007918 */ /* 0x000fe20000000000 */
.L_x_9:
[----:B------:R-:W2:Y:S01]  /*0680*/  SHFL.IDX PT, R0, R180, RZ, 0x1f ;  /* 0x00001fffb4007589 */ /* 0x000ea200000e0000 */
[----:B------:R-:W-:Y:S01]  /*0690*/  NOP ;  /* 0x0000000000007918 */ /* 0x000fe20000000000 */
[----:B--2---:R-:W-:-:S13]  /*06a0*/  ISETP.NE.AND P0, PT, R0, 0x1, PT ;  /* 0x000000010000780c */ /* 0x004fda0003f05270 */
[----:B------:R-:W-:Y:S05]  /*06b0*/  @P0 BRA `(.L_x_10) ;  /* 0x00000000003c0947 */ /* 0x000fea0003800000 */
[----:B------:R-:W-:Y:S01]  /*06c0*/  UMOV UR9, 0x400 ;  /* 0x0000040000097882 */ /* 0x000fe20000000000 */
[----:B---3--:R-:W-:Y:S01]  /*06d0*/  UMOV UR8, 0x20 ;  /* 0x0000002000087882 */ /* 0x008fe20000000000 */
[----:B------:R-:W-:Y:S01]  /*06e0*/  UMOV UR6, 0x80 ;  /* 0x0000008000067882 */ /* 0x000fe20000000000 */
[----:B------:R-:W-:Y:S02]  /*06f0*/  ULEA UR9, UR37, UR9, 0x18 ;  /* 0x0000000925097291 */ /* 0x000fe4000f8ec0ff */
[----:B------:R-:W-:-:S04]  /*0700*/  UIADD3 UR12, UPT, UPT, -UR8, 0x100000, URZ ;  /* 0x00100000080c7890 */ /* 0x000fc8000fffe1ff */
[----:B------:R-:W-:Y:S02]  /*0710*/  USHF.L.U32 UR13, UR12, 0xb, URZ ;  /* 0x0000000b0c0d7899 */ /* 0x000fe400080006ff */
[----:B------:R-:W-:Y:S02]  /*0720*/  USHF.L.U32 UR12, UR12, 0x1, URZ ;  /* 0x000000010c0c7899 */ /* 0x000fe400080006ff */
[----:B------:R-:W-:-:S04]  /*0730*/  UIADD3 UR14, UPT, UPT, -UR6, 0x100000, URZ ;  /* 0x00100000060e7890 */ /* 0x000fc8000fffe1ff */
[----:B------:R-:W-:Y:S02]  /*0740*/  USHF.L.U32 UR15, UR14, 0xb, URZ ;  /* 0x0000000b0e0f7899 */ /* 0x000fe400080006ff */
[----:B------:R-:W-:Y:S01]  /*0750*/  USHF.L.U32 UR14, UR14, 0x1, URZ ;  /* 0x000000010e0e7899 */ /* 0x000fe200080006ff */
[----:B------:R-:W-:Y:S01]  /*0760*/  ELECT P0, URZ, PT ;  /* 0x0000000000ff782f */ /* 0x000fe20003800000 */
[----:B------:R-:W2:Y:S02]  /*0770*/  FENCE.VIEW.ASYNC.S ;  /* 0x00000000000073c6 */ /* 0x000ea40000000000 */
[----:B--2---:R2:W3:Y:S08]  /*0780*/  SYNCS.EXCH.64 URZ, [UR9+0x40], UR12 ;  /* 0x0000400c09ff75b2 */ /* 0x0044f00008000100 */
[----:B------:R2:W1:Y:S01]  /*0790*/  SYNCS.EXCH.64 URZ, [UR9+0x48], UR14 ;  /* 0x0000480e09ff75b2 */ /* 0x0004620008000100 */
[----:B------:R-:W-:Y:S01]  /*07a0*/  NOP ;  /* 0x0000000000007918 */ /* 0x000fe20000000000 */
.L_x_10:
[----:B------:R-:W4:Y:S01]  /*07b0*/  SHFL.IDX PT, R0, R180, RZ, 0x1f ;  /* 0x00001fffb4007589 */ /* 0x000f2200000e0000 */
[----:B------:R-:W-:Y:S01]  /*07c0*/  NOP ;  /* 0x0000000000007918 */ /* 0x000fe20000000000 */
[----:B----4-:R-:W-:-:S13]  /*07d0*/  ISETP.NE.AND P0, PT, R0, 0x3, PT ;  /* 0x000000030000780c */ /* 0x010fda0003f05270 */
[----:B------:R-:W-:Y:S05]  /*07e0*/  @P0 BRA `(.L_x_11) ;  /* 0x00000000002c0947 */ /* 0x000fea0003800000 */
[----:B---3--:R-:W-:Y:S01]  /*07f0*/  UMOV UR8, 0x400 ;  /* 0x0000040000087882 */ /* 0x008fe20000000000 */
[----:B------:R-:W-:Y:S01]  /*0800*/  UMOV UR6, 0x20 ;  /* 0x0000002000067882 */ /* 0x000fe20000000000 */
[----:B------:R-:W-:Y:S02]  /*0810*/  ULEA UR8, UR37, UR8, 0x18 ;  /* 0x0000000825087291 */ /* 0x000fe4000f8ec0ff */
[----:B--2---:R-:W-:-:S04]  /*0820*/  UIADD3 UR12, UPT, UPT, -UR6, 0x100000, URZ ;  /* 0x00100000060c7890 */ /* 0x004fc8000fffe1ff */
[----:B------:R-:W-:Y:S02]  /*0830*/  USHF.L.U32 UR13, UR12, 0xb, URZ ;  /* 0x0000000b0c0d7899 */ /* 0x000fe400080006ff */
[----:B------:R-:W-:Y:S01]  /*0840*/  USHF.L.U32 UR12, UR12, 0x1, URZ ;  /* 0x000000010c0c7899 */ /* 0x000fe200080006ff */
[----:B------:R-:W-:Y:S01]  /*0850*/  ELECT P0, URZ, PT ;  /* 0x0000000000ff782f */ /* 0x000fe20003800000 */
[----:B------:R-:W2:Y:S10]  /*0860*/  FENCE.VIEW.ASYNC.S ;  /* 0x00000000000073c6 */ /* 0x000eb40000000000 */
[----:B--2---:R4:W2:Y:S01]  /*0870*/  SYNCS.EXCH.64 URZ, [UR8+0x50], UR12 ;  /* 0x0000500c08ff75b2 */ /* 0x0048a20008000100 */
[----:B------:R4:W3:Y:S02]  /*0880*/  SYNCS.EXCH.64 URZ, [UR8+0x58], UR12 ;  /* 0x0000580c08ff75b2 */ /* 0x0008e40008000100 */
[----:B----4-:R-:W-:Y:S01]  /*0890*/  NOP ;  /* 0x0000000000007918 */ /* 0x010fe20000000000 */
.L_x_11:
[----:B------:R-:W4:Y:S01]  /*08a0*/  SHFL.IDX PT, R0, R180, RZ, 0x1f ;  /* 0x00001fffb4007589 */ /* 0x000f2200000e0000 */
[----:B------:R-:W-:Y:S01]  /*08b0*/  NOP ;  /* 0x0000000000007918 */ /* 0x000fe20000000000 */
[----:B----4-:R-:W-:-:S13]  /*08c0*/  ISETP.NE.AND P0, PT, R0, 0x4, PT ;  /* 0x000000040000780c */ /* 0x010fda0003f05270 */
[----:B------:R-:W-:Y:S05]  /*08d0*/  @P0 BRA `(.L_x_12) ;  /* 0x0000000000480947 */ /* 0x000fea0003800000 */
[----:B--2---:R-:W-:Y:S01]  /*08e0*/  UMOV UR9, 0x1e0 ;  /* 0x000001e000097882 */ /* 0x004fe20000000000 */
[----:B---3--:R-:W-:Y:S01]  /*08f0*/  UMOV UR8, 0x400 ;  /* 0x0000040000087882 */ /* 0x008fe20000000000 */
[----:B------:R-:W-:Y:S01]  /*0900*/  USEL UR9, UR9, 0x1a0, UP5 ;  /* 0x000001a009097887 */ /* 0x000fe2000a800000 */
        /* <DEDUP_REMOVED lines=10> */
[----:B--2---:R4:W2:Y:S08]  /*09b0*/  SYNCS.EXCH.64 URZ, [UR8+0x60], UR12 ;  /* 0x0000600c08ff75b2 */ /* 0x0048b00008000100 */
[----:B------:R4:W3:Y:S01]  /*09c0*/  SYNCS.EXCH.64 URZ, [UR8+0x70], UR14 ;  /* 0x0000700e08ff75b2 */ /* 0x0008e20008000100 */
[----:B------:R4:W1:Y:S01]  /*09d0*/  SYNCS.EXCH.64 URZ, [UR8+0x68], UR12 ;  /* 0x0000680c08ff75b2 */ /* 0x0008620008000100 */
[----:B------:R4:W1:Y:S02]  /*09e0*/  SYNCS.EXCH.64 URZ, [UR8+0x78], UR14 ;  /* 0x0000780e08ff75b2 */ /* 0x0008640008000100 */
[----:B----4-:R-:W-:Y:S01]  /*09f0*/  NOP ;  /* 0x0000000000007918 */ /* 0x010fe20000000000 */
.L_x_12:
[----:B------:R-:W4:Y:S01]  /*0a00*/  SHFL.IDX PT, R0, R180, RZ, 0x1f ;  /* 0x00001fffb4007589 */ /* 0x000f2200000e0000 */
[----:B------:R-:W-:Y:S01]  /*0a10*/  NOP ;  /* 0x0000000000007918 */ /* 0x000fe20000000000 */
[----:B----4-:R-:W-:-:S13]  /*0a20*/  ISETP.NE.AND P0, PT, R0, 0x5, PT ;  /* 0x000000050000780c */ /* 0x010fda0003f05270 */
[----:B------:R-:W-:Y:S05]  /*0a30*/  @P0 BRA `(.L_x_13) ;  /* 0x0000000000540947 */ /* 0x000fea0003800000 */
[----:B--2---:R-:W-:Y:S01]  /*0a40*/  UMOV UR9, 0x400 ;  /* 0x0000040000097882 */ /* 0x004fe20000000000 */
        /* <DEDUP_REMOVED lines=14> */
[----:B------:R4:W1:Y:S01]  /*0b30*/  SYNCS.EXCH.64 URZ, [UR9+0xa8], UR14 ;  /* 0x0000a80e09ff75b2 */ /* 0x0008620008000100 */
[----:B------:R4:W1:Y:S01]  /*0b40*/  SYNCS.EXCH.64 URZ, [UR9+0x90], UR12 ;  /* 0x0000900c09ff75b2 */ /* 0x0008620008000100 */
[----:B------:R4:W1:Y:S01]  /*0b50*/  SYNCS.EXCH.64 URZ, [UR9+0xb0], UR14 ;  /* 0x0000b00e09ff75b2 */ /* 0x0008620008000100 */
[----:B------:R4:W1:Y:S01]  /*0b60*/  SYNCS.EXCH.64 URZ, [UR9+0x98], UR12 ;  /* 0x0000980c09ff75b2 */ /* 0x0008620008000100 */
[----:B------:R4:W1:Y:S02]  /*0b70*/  SYNCS.EXCH.64 URZ, [UR9+0xb8], UR14 ;  /* 0x0000b80e09ff75b2 */ /* 0x0008640008000100 */
[----:B----4-:R-:W-:Y:S01]  /*0b80*/  NOP ;  /* 0x0000000000007918 */ /* 0x010fe20000000000 */
.L_x_13:
[----:B------:R-:W4:Y:S01]  /*0b90*/  SHFL.IDX PT, R0, R180, RZ, 0x1f ;  /* 0x00001fffb4007589 */ /* 0x000f2200000e0000 */
[----:B------:R-:W-:Y:S01]  /*0ba0*/  ISETP.NE.OR P1, PT, RZ, UR10, !P1 ;  /* 0x0000000aff007c0c */ /* 0x000fe2000cf25670 */
        /* <DEDUP_REMOVED lines=12> */
[----:B------:R4:W3:Y:S01]  /*0c70*/  SYNCS.EXCH.64 URZ, [UR8+0xd0], UR12 ;  /* 0x0000d00c08ff75b2 */ /* 0x0008e20008000100 */
[----:B------:R4:W1:Y:S01]  /*0c80*/  SYNCS.EXCH.64 URZ, [UR8+0xc8], UR12 ;  /* 0x0000c80c08ff75b2 */ /* 0x0008620008000100 */
[----:B------:R4:W1:Y:S02]  /*0c90*/  SYNCS.EXCH.64 URZ, [UR8+0xd8], UR12 ;  /* 0x0000d80c08ff75b2 */ /* 0x0008640008000100 */
[----:B----4-:R-:W-:Y:S01]  /*0ca0*/  NOP ;  /* 0x0000000000007918 */ /* 0x010fe20000000000 */
.L_x_14:
[----:B------:R-:W-:Y:S01]  /*0cb0*/  VOTEU.ALL UP1, P1 ;  /* 0x0000000000ff7886 */ /* 0x000fe20000820000 */
[----:B---3--:R-:W3:Y:S01]  /*0cc0*/  LDCU UR8, c[0x0][0x36c] ;  /* 0x00006d80ff0877ac */ /* 0x008ee20008000800 */
[----:B------:R-:W-:Y:S01]  /*0cd0*/  NOP ;  /* 0x0000000000007918 */ /* 0x000fe20000000000 */
[----:B------:R-:W-:Y:S01]  /*0ce0*/  LOP3.LUT R10, R175, 0x1f, RZ, 0xc0, !PT ;  /* 0x0000001faf0a7812 */ /* 0x000fe200078ec0ff */
[----:B--2---:R-:W-:Y:S01]  /*0cf0*/  UMOV UR12, 0x20 ;  /* 0x00000020000c7882 */ /* 0x004fe20000000000 */
[----:B------:R-:W-:Y:S01]  /*0d00*/  @!UP1 UMOV UR6, 0x400 ;  /* 0x0000040000069882 */ /* 0x000fe20000000000 */
[----:B------:R-:W-:-:S04]  /*0d10*/  @!UP1 UIADD3 UR12, UPT, UPT, -UR12, 0x100000, URZ ;  /* 0x001000000c0c9890 */ /* 0x000fc8000fffe1ff */
[----:B------:R-:W-:Y:S02]  /*0d20*/  @!UP1 USHF.L.U32 UR13, UR12, 0xb, URZ ;  /* 0x0000000b0c0d9899 */ /* 0x000fe400080006ff */
[----:B------:R-:W-:Y:S02]  /*0d30*/  @!UP1 USHF.L.U32 UR12, UR12, 0x1, URZ ;  /* 0x000000010c0c9899 */ /* 0x000fe400080006ff */
[----:B------:R-:W-:Y:S01]  /*0d40*/  @!UP1 ULEA UR6, UR37, UR6, 0x18 ;  /* 0x0000000625069291 */ /* 0x000fe2000f8ec0ff */
[----:B------:R-:W-:Y:S01]  /*0d50*/  VOTEU.ALL UP1, P1 ;  /* 0x0000000000ff7886 */ /* 0x000fe20000820000 */
[----:B------:R-:W-:Y:S01]  /*0d60*/  UISETP.NE.AND UP4, UPT, UR10, URZ, UPT ;  /* 0x000000ff0a00728c */ /* 0x000fe2000bf85270 */
[----:B------:R-:W2:Y:S09]  /*0d70*/  FENCE.VIEW.ASYNC.S ;  /* 0x00000000000073c6 */ /* 0x000eb20000000000 */
[----:B--2---:R2:W4:Y:S01]  /*0d80*/  @!UP1 SYNCS.EXCH.64 URZ, [UR6+0xe0], UR12 ;  /* 0x0000e00c06ff95b2 */ /* 0x0045220008000100 */
[----:B---3--:R-:W-:-:S09]  /*0d90*/  UISETP.EQ.U32.AND UP1, UPT, UR8, 0x1, UPT ;  /* 0x000000010800788c */ /* 0x008fd2000bf22070 */
[----:B------:R-:W-:Y:S05]  /*0da0*/  BRA.U !UP1, `(.L_x_15) ;  /* 0x0000000109087547 */ /* 0x000fea000b800000 */
[----:B-1--4-:R-:W-:Y:S01]  /*0db0*/  UCGABAR_ARV ;  /* 0x00000000000079c7 */ /* 0x012fe20008000000 */
[----:B------:R-:W-:Y:S05]  /*0dc0*/  BRA `(.L_x_16) ;  /* 0x0000000000047947 */ /* 0x000fea0003800000 */
.L_x_15:
[----:B-1--4-:R-:W-:Y:S01]  /*0dd0*/  NOP ;  /* 0x0000000000007918 */ /* 0x012fe20000000000 */
.L_x_16:
[----:B------:R-:W1:Y:S01]  /*0de0*/  S2R R166, SR_CTAID.Y ;  /* 0x0000000000a67919 */ /* 0x000e620000002600 */
[----:B------:R-:W-:-:S05]  /*0df0*/  CS2R.32 R165, SR_CgaSize ;  /* 0x0000000000a57805 */ /* 0x000fca0000008a00 */
[----:B------:R-:W-:-:S05]  /*0e00*/  IMAD R165, R165, -0xa0, RZ ;  /* 0xffffff60a5a57824 */ /* 0x000fca00078e02ff */
[----:B--2---:R-:W-:-:S14]  /*0e10*/  R2UR UR6, R165 ;  /* 0x00000000a50672ca */ /* 0x004fdc00000e0000 */
[----:B------:R-:W2:Y:S01]  /*0e20*/  LDCU UR6, c[0x0][UR6+0x2b4] ;  /* 0x00005680060677ac */ /* 0x000ea20008000800 */
[----:B------:R-:W-:-:S05]  /*0e30*/  CS2R.32 R0, SR_CgaSize ;  /* 0x0000000000007805 */ /* 0x000fca0000008a00 */
[----:B------:R-:W-:-:S06]  /*0e40*/  IMAD R0, R0, -0xa0, RZ ;  /* 0xffffff6000007824 */ /* 0x000fcc00078e02ff */
[----:B------:R-:W3:Y:S01]  /*0e50*/  LDC R0, c[0x0][R0+0x2a4] ;  /* 0x0000a90000007b82 */ /* 0x000ee20000000800 */
[----:B------:R-:W-:Y:S01]  /*0e60*/  PRMT R8, RZ, 0x7610, R8 ;  /* 0x00007610ff087816 */ /* 0x000fe20000000008 */
[----:B------:R-:W4:Y:S01]  /*0e70*/  S2R R11, SR_CTAID.X ;  /* 0x00000000000b7919 */ /* 0x000f220000002500 */
[----:B------:R-:W-:-:S05]  /*0e80*/  CS2R.32 R165, SR_CgaSize ;  /* 0x0000000000a57805 */ /* 0x000fca0000008a00 */
[----:B------:R-:W-:-:S05]  /*0e90*/  IMAD R165, R165, -0xa0, RZ ;  /* 0xffffff60a5a57824 */ /* 0x000fca00078e02ff */
[----:B------:R-:W-:-:S14]  /*0ea0*/  R2UR UR8, R165 ;  /* 0x00000000a50872ca */ /* 0x000fdc00000e0000 */
[----:B------:R-:W3:Y:S01]  /*0eb0*/  LDCU UR8, c[0x0][UR8+0x2b0] ;  /* 0x00005600080877ac */ /* 0x000ee20008000800 */
[----:B------:R-:W-:Y:S01]  /*0ec0*/  UISETP.NE.AND UP2, UPT, UR10, 0x2, UPT ;  /* 0x000000020a00788c */ /* 0x000fe2000bf45270 */
[----:B------:R-:W2:Y:S01]  /*0ed0*/  LDC R9, c[0x0][0xb24] ;  /* 0x0002c900ff097b82 */ /* 0x000ea20000000800 */
[----:B------:R-:W-:-:S05]  /*0ee0*/  CS2R.32 R2, SR_CgaSize ;  /* 0x0000000000027805 */ /* 0x000fca0000008a00 */
[----:B------:R-:W-:-:S06]  /*0ef0*/  IMAD R2, R2, -0xa0, RZ ;  /* 0xffffff6002027824 */ /* 0x000fcc00078e02ff */
[----:B------:R-:W3:Y:S08]  /*0f00*/  LDC R2, c[0x0][R2+0x2a0] ;  /* 0x0000a80002027b82 */ /* 0x000ef00000000800 */
[----:B------:R-:W3:Y:S01]  /*0f10*/  LDC R72, c[0x0][0xb24] ;  /* 0x0002c900ff487b82 */ /* 0x000ee20000000800 */
[----:B-1----:R-:W-:-:S07]  /*0f20*/  I2FP.F32.U32 R3, R166 ;  /* 0x000000a600037245 */ /* 0x002fce0000201000 */
[----:B------:R-:W1:Y:S01]  /*0f30*/  S2UR UR36, SR_CTAID.Z ;  /* 0x00000000002479c3 */ /* 0x000e620000002700 */
[----:B--2---:R-:W-:Y:S01]  /*0f40*/  ISETP.GE.AND P0, PT, R9, 0x1, PT ;  /* 0x000000010900780c */ /* 0x004fe20003f06270 */
[----:B----4-:R-:W-:Y:S01]  /*0f50*/  IMAD.MOV.U32 R165, RZ, RZ, R11 ;  /* 0x000000ffffa57224 */ /* 0x010fe200078e000b */
[----:B------:R-:W-:Y:S01]  /*0f60*/  I2FP.F32.U32 R4, R11 ;  /* 0x0000000b00047245 */ /* 0x000fe20000201000 */
[----:B------:R-:W-:Y:S01]  /*0f70*/  FMUL R3, R3, UR6 ;  /* 0x0000000603037c20 */ /* 0x000fe20008400000 */
[----:B------:R-:W2:Y:S03]  /*0f80*/  LDCU UR6, c[0x0][0xb30] ;  /* 0x00016600ff0677ac */ /* 0x000ea60008000800 */
[----:B---3--:R-:W-:Y:S01]  /*0f90*/  FMUL R4, R4, UR8 ;  /* 0x0000000804047c20 */ /* 0x008fe20008400000 */
[----:B------:R-:W3:Y:S08]  /*0fa0*/  F2I.U32.TRUNC.NTZ R145, R3 ;  /* 0x0000000300917305 */ /* 0x000ef0000020f000 */
[----:B------:R-:W4:Y:S01]  /*0fb0*/  F2I.U32.TRUNC.NTZ R164, R4 ;  /* 0x0000000400a47305 */ /* 0x000f22000020f000 */
[----:B--2---:R-:W-:Y:S01]  /*0fc0*/  UISETP.NE.AND UP3, UPT, UR6, 0x1, UPT ;  /* 0x000000010600788c */ /* 0x004fe2000bf65270 */
[----:B---3--:R-:W-:-:S05]  /*0fd0*/  IADD3 R145, PT, PT, -R145, RZ, RZ ;  /* 0x000000ff91917210 */ /* 0x008fca0007ffe1ff */
[----:B------:R-:W-:Y:S01]  /*0fe0*/  IMAD R145, R0, R145, R166 ;  /* 0x0000009100917224 */ /* 0x000fe200078e02a6 */
[----:B------:R-:W-:Y:S01]  /*0ff0*/  PRMT R0, RZ, 0x7610, R0 ;  /* 0x00007610ff007816 */ /* 0x000fe20000000000 */
[----:B----4-:R-:W-:-:S04]  /*1000*/  IMAD.MOV R164, RZ, RZ, -R164 ;  /* 0x000000ffffa47224 */ /* 0x010fc800078e0aa4 */
[----:B------:R-:W-:Y:S01]  /*1010*/  IMAD R164, R2, R164, R11 ;  /* 0x000000a402a47224 */ /* 0x000fe200078e020b */
[----:B-1----:R-:W-:Y:S06]  /*1020*/  BRA.U UP4, `(.L_x_17) ;  /* 0x0000000104247547 */ /* 0x002fec000b800000 */
[----:B------:R-:W-:Y:S01]  /*1030*/  ISETP.NE.AND P1, PT, R145, RZ, PT ;  /* 0x000000ff9100720c */ /* 0x000fe20003f25270 */
[----:B------:R-:W-:Y:S01]  /*1040*/  IMAD.MOV.U32 R0, RZ, RZ, 0x3 ;  /* 0x00000003ff007424 */ /* 0x000fe200078e00ff */
[C---:B------:R-:W-:Y:S02]  /*1050*/  LOP3.LUT R3, R164.reuse, 0xfffffffe, RZ, 0xc0, !PT ;  /* 0xfffffffea4037812 */ /* 0x040fe400078ec0ff */
[----:B------:R-:W-:Y:S02]  /*1060*/  ISETP.LT.U32.OR P1, PT, R164, 0x2, !P1 ;  /* 0x00000002a400780c */ /* 0x000fe40004f21470 */
[----:B------:R-:W-:Y:S02]  /*1070*/  SHF.L.U32 R0, R0, R3, RZ ;  /* 0x0000000300007219 */ /* 0x000fe400000006ff */
[----:B------:R-:W-:Y:S02]  /*1080*/  SEL R5, RZ, 0x1, !P1 ;  /* 0x00000001ff057807 */ /* 0x000fe40004800000 */
[----:B------:R-:W-:-:S05]  /*1090*/  SEL R2, RZ, 0x2, !P1 ;  /* 0x00000002ff027807 */ /* 0x000fca0004800000 */
[----:B------:R-:W-:-:S05]  /*10a0*/  IMAD.IADD R2, R5, 0x1, R2 ;  /* 0x0000000105027824 */ /* 0x000fca00078e0202 */
[----:B------:R-:W-:Y:S02]  /*10b0*/  PRMT R8, R2, 0x7610, R8 ;  /* 0x0000761002087816 */ /* 0x000fe40000000008 */
.L_x_17:
[----:B------:R-:W-:Y:S05]  /*10c0*/  @!P0 BRA `(.L_x_18) ;  /* 0x0000000000b88947 */ /* 0x000fea0003800000 */
[----:B------:R-:W1:Y:S01]  /*10d0*/  LDC.64 R4, c[0x0][0xb18] ;  /* 0x0002c600ff047b82 */ /* 0x000e620000000a00 */
[----:B------:R-:W-:-:S07]  /*10e0*/  ISETP.NE.AND P0, PT, R9, 0x1, PT ;  /* 0x000000010900780c */ /* 0x000fce0003f05270 */
[----:B------:R-:W2:Y:S08]  /*10f0*/  LDC R14, c[0x0][0xb0c] ;  /* 0x0002c300ff0e7b82 */ /* 0x000eb00000000800 */
[----:B------:R-:W3:Y:S08]  /*1100*/  LDC R13, c[0x0][0x370] ;  /* 0x0000dc00ff0d7b82 */ /* 0x000ef00000000800 */
[----:B------:R-:W4:Y:S01]  /*1110*/  LDC R16, c[0x0][0x374] ;  /* 0x0000dd00ff107b82 */ /* 0x000f220000000800 */
[----:B-1----:R-:W-:-:S07]  /*1120*/  ISETP.NE.AND P1, PT, R4, 0x1, PT ;  /* 0x000000010400780c */ /* 0x002fce0003f25270 */
[----:B------:R-:W3:Y:S01]  /*1130*/  LDC.64 R6, c[0x0][0xb10] ;  /* 0x0002c400ff067b82 */ /* 0x000ee20000000a00 */
[----:B--2---:R-:W-:-:S07]  /*1140*/  ISETP.NE.AND P2, PT, R14, 0x1, PT ;  /* 0x000000010e00780c */ /* 0x004fce0003f45270 */
[----:B------:R-:W1:Y:S08]  /*1150*/  LDC R12, c[0x0][0xb20] ;  /* 0x0002c800ff0c7b82 */ /* 0x000e700000000800 */
[----:B------:R-:W2:Y:S01]  /*1160*/  LDC.64 R2, c[0x0][0xb28] ;  /* 0x0002ca00ff027b82 */ /* 0x000ea20000000a00 */
[----:B----4-:R-:W-:-:S04]  /*1170*/  IMAD.HI.U32 R15, R16, R5, RZ ;  /* 0x00000005100f7227 */ /* 0x010fc800078e00ff */
[----:B------:R-:W-:-:S04]  /*1180*/  IMAD.HI.U32 R5, R166, R5, RZ ;  /* 0x00000005a6057227 */ /* 0x000fc800078e00ff */
[----:B---3--:R-:W-:-:S04]  /*1190*/  IMAD.HI.U32 R18, R13, R6, RZ ;  /* 0x000000060d127227 */ /* 0x008fc800078e00ff */
[C---:B------:R-:W-:Y:S01]  /*11a0*/  IMAD.HI.U32 R20, R11.reuse, R6, RZ ;  /* 0x000000060b147227 */ /* 0x040fe200078e00ff */
[-C--:B------:R-:W-:Y:S02]  /*11b0*/  @P2 SHF.R.U32.HI R13, RZ, R7.reuse, R18 ;  /* 0x00000007ff0d2219 */ /* 0x080fe40000011612 */
[-C--:B-1----:R-:W-:Y:S02]  /*11c0*/  @P1 SHF.R.U32.HI R16, RZ, R12.reuse, R15 ;  /* 0x0000000cff101219 */ /* 0x082fe4000001160f */
[----:B------:R-:W-:Y:S02]  /*11d0*/  SHF.R.U32.HI R5, RZ, R12, R5 ;  /* 0x0000000cff057219 */ /* 0x000fe40000011605 */
[----:B------:R-:W-:Y:S02]  /*11e0*/  SHF.R.U32.HI R20, RZ, R7, R20 ;  /* 0x00000007ff147219 */ /* 0x000fe40000011614 */
[----:B------:R-:W-:Y:S01]  /*11f0*/  SEL R5, R166, R5, !P1 ;  /* 0x00000005a6057207 */ /* 0x000fe20004800000 */
[----:B--2---:R-:W-:Y:S01]  /*1200*/  IMAD.HI.U32 R18, R16, R2, RZ ;  /* 0x0000000210127227 */ /* 0x004fe200078e00ff */
[----:B------:R-:W-:-:S02]  /*1210*/  SEL R165, R11, R20, !P2 ;  /* 0x000000140ba57207 */ /* 0x000fc40005000000 */
[----:B------:R-:W-:Y:S01]  /*1220*/  IADD3 R7, PT, PT, -R5, RZ, RZ ;  /* 0x000000ff05077210 */ /* 0x000fe20007ffe1ff */
[----:B------:R-:W-:Y:S01]  /*1230*/  IMAD.HI.U32 R6, R13, R2, RZ ;  /* 0x000000020d067227 */ /* 0x000fe200078e00ff */
[----:B------:R-:W-:-:S03]  /*1240*/  @P0 SHF.R.U32.HI R16, RZ, R3, R18 ;  /* 0x00000003ff100219 */ /* 0x000fc60000011612 */
[----:B------:R-:W-:Y:S01]  /*1250*/  IMAD R7, R4, R7, R166 ;  /* 0x0000000704077224 */ /* 0x000fe200078e02a6 */
[----:B------:R-:W-:Y:S01]  /*1260*/  @P0 SHF.R.U32.HI R13, RZ, R3, R6 ;  /* 0x00000003ff0d0219 */ /* 0x000fe20000011606 */
[----:B------:R-:W-:-:S04]  /*1270*/  IMAD R16, R16, R9, RZ ;  /* 0x0000000910107224 */ /* 0x000fc800078e02ff */
[----:B------:R-:W-:Y:S01]  /*1280*/  IMAD R6, R13, R9, RZ ;  /* 0x000000090d067224 */ /* 0x000fe200078e02ff */
[----:B------:R-:W-:-:S04]  /*1290*/  ISETP.GE.AND P1, PT, R5, R16, PT ;  /* 0x000000100500720c */ /* 0x000fc80003f26270 */
[----:B------:R-:W-:Y:S01]  /*12a0*/  ISETP.GE.OR P1, PT, R165, R6, P1 ;  /* 0x00000006a500720c */ /* 0x000fe20000f26670 */
[----:B------:R-:W-:-:S05]  /*12b0*/  IMAD.HI.U32 R6, R5, R2, RZ ;  /* 0x0000000205067227 */ /* 0x000fca00078e00ff */
[----:B------:R-:W-:-:S04]  /*12c0*/  SHF.R.U32.HI R6, RZ, R3, R6 ;  /* 0x00000003ff067219 */ /* 0x000fc80000011606 */
[----:B------:R-:W-:-:S03]  /*12d0*/  SEL R6, R5, R6, !P0 ;  /* 0x0000000605067207 */ /* 0x000fc60004000000 */
[----:B------:R-:W-:Y:S01]  /*12e0*/  @!P1 IMAD.HI.U32 R12, R165, R2, RZ ;  /* 0x00000002a50c9227 */ /* 0x000fe200078e00ff */
[----:B------:R-:W-:-:S04]  /*12f0*/  IADD3 R2, PT, PT, -R6, RZ, RZ ;  /* 0x000000ff06027210 */ /* 0x000fc80007ffe1ff */
[----:B------:R-:W-:Y:S01]  /*1300*/  @!P1 SHF.R.U32.HI R12, RZ, R3, R12 ;  /* 0x00000003ff0c9219 */ /* 0x000fe2000001160c */
[----:B------:R-:W-:-:S03]  /*1310*/  IMAD R2, R9, R2, R5 ;  /* 0x0000000209027224 */ /* 0x000fc600078e0205 */
[----:B------:R-:W-:-:S05]  /*1320*/  @!P1 SEL R3, R165, R12, !P0 ;  /* 0x0000000ca5039207 */ /* 0x000fca0004000000 */
[--C-:B------:R-:W-:Y:S02]  /*1330*/  @!P1 IMAD.IADD R6, R6, 0x1, -R3.reuse ;  /* 0x0000000106069824 */ /* 0x100fe400078e0a03 */
[----:B------:R-:W-:Y:S01]  /*1340*/  @!P1 IMAD R3, R2, R13, R3 ;  /* 0x0000000d02039224 */ /* 0x000fe200078e0203 */
[----:B------:R-:W-:Y:S01]  /*1350*/  IADD3 R2, PT, PT, -R165, RZ, RZ ;  /* 0x000000ffa5027210 */ /* 0x000fe20007ffe1ff */
[----:B------:R-:W-:Y:S02]  /*1360*/  @!P1 IMAD R5, R6, R9, R165 ;  /* 0x0000000906059224 */ /* 0x000fe400078e02a5 */
[----:B------:R-:W-:Y:S02]  /*1370*/  @!P1 IMAD.MOV.U32 R165, RZ, RZ, R3 ;  /* 0x000000ffffa59224 */ /* 0x000fe400078e0003 */
[----:B------:R-:W-:Y:S02]  /*1380*/  IMAD R2, R14, R2, R11 ;  /* 0x000000020e027224 */ /* 0x000fe400078e020b */
[----:B------:R-:W-:-:S02]  /*1390*/  IMAD R166, R5, R4, R7 ;  /* 0x0000000405a67224 */ /* 0x000fc400078e0207 */
[----:B------:R-:W-:Y:S02]  /*13a0*/  IMAD R165, R165, R14, R2 ;  /* 0x0000000ea5a57224 */ /* 0x000fe400078e0202 */
.L_x_18:
[----:B------:R-:W-:Y:S05]  /*13b0*/  BRA.U UP3, `(.L_x_19) ;  /* 0x0000000103407547 */ /* 0x000fea000b800000 */
[----:B------:R-:W1:Y:S08]  /*13c0*/  LDC.64 R4, c[0x0][0xb10] ;  /* 0x0002c400ff047b82 */ /* 0x000e700000000a00 */
[----:B------:R-:W2:Y:S08]  /*13d0*/  LDC.64 R2, c[0x0][0xb18] ;  /* 0x0002c600ff027b82 */ /* 0x000eb00000000a00 */
[----:B------:R-:W3:Y:S08]  /*13e0*/  LDC R6, c[0x0][0xb20] ;  /* 0x0002c800ff067b82 */ /* 0x000ef00000000800 */
[----:B------:R-:W4:Y:S01]  /*13f0*/  LDC R12, c[0x0][0xb0c] ;  /* 0x0002c300ff0c7b82 */ /* 0x000f220000000800 */
[----:B-1----:R-:W-:-:S05]  /*1400*/  IMAD.HI.U32 R4, R165, R4, RZ ;  /* 0x00000004a5047227 */ /* 0x002fca00078e00ff */
[----:B------:R-:W-:Y:S01]  /*1410*/  SHF.R.U32.HI R4, RZ, R5, R4 ;  /* 0x00000005ff047219 */ /* 0x000fe20000011604 */
[----:B--2---:R-:W-:Y:S01]  /*1420*/  IMAD.HI.U32 R3, R166, R3, RZ ;  /* 0x00000003a6037227 */ /* 0x004fe200078e00ff */
[----:B------:R-:W-:-:S04]  /*1430*/  ISETP.NE.AND P0, PT, R2, 0x1, PT ;  /* 0x000000010200780c */ /* 0x000fc80003f05270 */
[----:B---3--:R-:W-:-:S04]  /*1440*/  SHF.R.U32.HI R3, RZ, R6, R3 ;  /* 0x00000006ff037219 */ /* 0x008fc80000011603 */
[----:B------:R-:W-:Y:S02]  /*1450*/  SEL R3, R166, R3, !P0 ;  /* 0x00000003a6037207 */ /* 0x000fe40004000000 */
[----:B----4-:R-:W-:-:S04]  /*1460*/  ISETP.NE.AND P1, PT, R12, 0x1, PT ;  /* 0x000000010c00780c */ /* 0x010fc80003f25270 */
[----:B------:R-:W-:-:S05]  /*1470*/  SEL R6, R165, R4, !P1 ;  /* 0x00000004a5067207 */ /* 0x000fca0004800000 */
[----:B------:R-:W-:Y:S02]  /*1480*/  IMAD.IADD R4, R3, 0x1, -R6 ;  /* 0x0000000103047824 */ /* 0x000fe400078e0a06 */
[----:B------:R-:W-:Y:S02]  /*1490*/  IMAD.IADD R3, R6, 0x1, -R3 ;  /* 0x0000000106037824 */ /* 0x000fe400078e0a03 */
[----:B------:R-:W-:Y:S02]  /*14a0*/  IMAD R165, R4, R12, R165 ;  /* 0x0000000c04a57224 */ /* 0x000fe400078e02a5 */
[----:B------:R-:W-:Y:S02]  /*14b0*/  IMAD R166, R3, R2, R166 ;  /* 0x0000000203a67224 */ /* 0x000fe400078e02a6 */
.L_x_19:
[----:B------:R-:W-:Y:S05]  /*14c0*/  BRA.U !UP1, `(.L_x_20) ;  /* 0x00000001090c7547 */ /* 0x000fea000b800000 */
[----:B------:R-:W-:Y:S01]  /*14d0*/  UCGABAR_WAIT ;  /* 0x0000000000007dc7 */ /* 0x000fe20008000000 */
[----:B------:R-:W-:Y:S01]  /*14e0*/  CCTL.IVALL ;  /* 0x00000000ff00798f */ /* 0x000fe20002000000 */
[----:B------:R-:W-:Y:S05]  /*14f0*/  BRA `(.L_x_21) ;  /* 0x0000000000047947 */ /* 0x000fea0003800000 */
.L_x_20:
[----:B------:R-:W-:Y:S06]  /*1500*/  BAR.SYNC.DEFER_BLOCKING 0x0 ;  /* 0x0000000000007b1d */ /* 0x000fec0000010000 */
.L_x_21:
[----:B------:R-:W-:Y:S05]  /*1510*/  BRA.U UP2, `(.L_x_22) ;  /* 0x0000001102b47547 */ /* 0x000fea000b800000 */
[----:B------:R-:W1:Y:S01]  /*1520*/  LDCU UR15, c[0x0][0x38c] ;  /* 0x00007180ff0f77ac */ /* 0x000e620008000800 */
[----:B------:R-:W2:Y:S01]  /*1530*/  LDC R9, c[0x0][0x370] ;  /* 0x0000dc00ff097b82 */ /* 0x000ea20000000800 */
[C---:B------:R-:W-:Y:S01]  /*1540*/  IMAD.SHL.U32 R17, R11.reuse, 0x20, RZ ;  /* 0x000000200b117824 */ /* 0x040fe200078e00ff */
[----:B------:R-:W-:Y:S01]  /*1550*/  PLOP3.LUT P1, PT, PT, PT, UP5, 0x80, 0x8 ;  /* 0x000000000008781c */ /* 0x000fe20003f2f058 */
[----:B------:R-:W-:Y:S01]  /*1560*/  UISETP.NE.AND UP1, UPT, UR10, URZ, UPT ;  /* 0x000000ff0a00728c */ /* 0x000fe2000bf25270 */
[----:B------:R-:W-:Y:S01]  /*1570*/  ISETP.NE.AND P4, PT, R10, RZ, P5 ;  /* 0x000000ff0a00720c */ /* 0x000fe20002f85270 */
[----:B------:R-:W-:Y:S01]  /*1580*/  IMAD.SHL.U32 R16, R11, 0x80, RZ ;  /* 0x000000800b107824 */ /* 0x000fe200078e00ff */
[----:B------:R-:W-:Y:S01]  /*1590*/  PLOP3.LUT P1, PT, P1, PT, PT, 0x8, 0x80 ;  /* 0x000000000080781c */ /* 0x000fe20000f2e170 */
[----:B------:R-:W-:Y:S01]  /*15a0*/  IMAD.MOV.U32 R15, RZ, RZ, 0x1 ;  /* 0x00000001ff0f7424 */ /* 0x000fe200078e00ff */
[----:B------:R-:W3:Y:S01]  /*15b0*/  LDC R0, c[0x0][0x374] ;  /* 0x0000dd00ff007b82 */ /* 0x000ee20000000800 */
[----:B------:R-:W-:Y:S01]  /*15c0*/  IMAD.MOV.U32 R14, RZ, RZ, RZ ;  /* 0x000000ffff0e7224 */ /* 0x000fe200078e00ff */
[----:B------:R-:W-:Y:S01]  /*15d0*/  CS2R R12, SRZ ;  /* 0x00000000000c7805 */ /* 0x000fe2000001ff00 */
[----:B------:R-:W-:Y:S01]  /*15e0*/  IMAD.MOV.U32 R10, RZ, RZ, 0x1 ;  /* 0x00000001ff0a7424 */ /* 0x000fe200078e00ff */
[----:B------:R-:W-:Y:S01]  /*15f0*/  LOP3.LUT R17, R17, 0x20, RZ, 0xc0, !PT ;  /* 0x0000002011117812 */ /* 0x000fe200078ec0ff */
[----:B------:R-:W4:Y:S01]  /*1600*/  LDCU.64 UR24, c[0x0][0x348] ;  /* 0x00006900ff1877ac */ /* 0x000f220008000a00 */
[----:B-1----:R-:W-:-:S02]  /*1610*/  UIADD3 UR4, UPT, UPT, UR15, 0x3f, URZ ;  /* 0x0000003f0f047890 */ /* 0x002fc4000fffe0ff */
[----:B------:R-:W-:Y:S02]  /*1620*/  USEL UR7, UR7, 0x2, UP1 ;  /* 0x0000000207077887 */ /* 0x000fe40008800000 */
[----:B------:R-:W-:Y:S01]  /*1630*/  USHF.R.S32.HI UR22, URZ, 0x1f, UR4 ;  /* 0x0000001fff167899 */ /* 0x000fe20008011404 */
[----:B------:R-:W-:-:S03]  /*1640*/  UMOV UR13, URZ ;  /* 0x000000ff000d7c82 */ /* 0x000fc60008000000 */
[----:B------:R-:W-:Y:S02]  /*1650*/  ULEA.HI UR22, UR22, UR4, URZ, 0x6 ;  /* 0x0000000416167291 */ /* 0x000fe4000f8f30ff */
[----:B------:R-:W-:Y:S02]  /*1660*/  UIADD3 UR4, UPT, UPT, UR15, -0x1, URZ ;  /* 0xffffffff0f047890 */ /* 0x000fe4000fffe0ff */
[----:B------:R-:W-:Y:S02]  /*1670*/  USHF.R.S32.HI UR22, URZ, 0x6, UR22 ;  /* 0x00000006ff167899 */ /* 0x000fe40008011416 */
[----:B------:R-:W-:Y:S02]  /*1680*/  UISETP.GE.U32.AND UP2, UPT, UR4, -0x7f, UPT ;  /* 0xffffff810400788c */ /* 0x000fe4000bf46070 */
[----:B------:R-:W-:Y:S02]  /*1690*/  UISETP.LT.U32.AND UP0, UPT, UR22, 0x4, UPT ;  /* 0x000000041600788c */ /* 0x000fe4000bf01070 */
[----:B------:R-:W-:-:S02]  /*16a0*/  UIADD3 UR15, UPT, UPT, UR15, 0x7e, URZ ;  /* 0x0000007e0f0f7890 */ /* 0x000fc4000fffe0ff */
[----:B------:R-:W-:-:S04]  /*16b0*/  USEL UR21, UR22, 0x4, UP0 ;  /* 0x0000000416157887 */ /* 0x000fc80008000000 */
[----:B------:R-:W-:Y:S02]  /*16c0*/  UIADD3 UR6, UPT, UPT, UR21, -0x1, URZ ;  /* 0xffffffff15067890 */ /* 0x000fe4000fffe0ff */
[----:B------:R-:W-:Y:S02]  /*16d0*/  @UP2 UIADD3 UR6, UPT, UPT, UR21, URZ, URZ ;  /* 0x000000ff15062290 */ /* 0x000fe4000fffe0ff */
[----:B------:R-:W-:Y:S02]  /*16e0*/  UIADD3 UR14, UPT, UPT, UR22, -UR21, URZ ;  /* 0x80000015160e7290 */ /* 0x000fe4000fffe0ff */
[----:B------:R-:W-:Y:S02]  /*16f0*/  UIADD3 UR5, UPT, UPT, UR6, 0x1, URZ ;  /* 0x0000000106057890 */ /* 0x000fe4000fffe0ff */
[----:B--2-4-:R-:W-:-:S12]  /*1700*/  UIADD3 UR6, UPT, UPT, -UR6, URZ, URZ ;  /* 0x000000ff06067290 */ /* 0x014fd8000fffe1ff */
.L_x_42:
[----:B------:R-:W-:Y:S01]  /*1710*/  UISETP.NE.AND UP0, UPT, UR37, URZ, UPT ;  /* 0x000000ff2500728c */ /* 0x000fe2000bf05270 */
[----:B------:R-:W1:Y:S08]  /*1720*/  S2UR UR37, SR_CgaCtaId ;  /* 0x00000000002579c3 */ /* 0x000e700000008800 */
[----:B------:R-:W-:Y:S05]  /*1730*/  BRA.U UP0, `(.L_x_23) ;  /* 0x0000000100347547 */ /* 0x000fea000b800000 */
[----:B------:R-:W2:Y:S01]  /*1740*/  S2R R2, SR_CgaCtaId ;  /* 0x0000000000027919 */ /* 0x000ea20000008800 */
[----:B------:R-:W-:-:S04]  /*1750*/  MOV R3, 0x400 ;  /* 0x0000040000037802 */ /* 0x000fc80000000f00 */
[----:B--2---:R-:W-:Y:S02]  /*1760*/  LEA R3, R2, R3, 0x18 ;  /* 0x0000000302037211 */ /* 0x004fe400078ec0ff */
[----:B------:R-:W-:-:S03]  /*1770*/  SHF.L.U32 R2, R10, 0x1f, RZ ;  /* 0x0000001f0a027819 */ /* 0x000fc600000006ff */
[----:B------:R-:W-:-:S04]  /*1780*/  IMAD R3, R12, 0x8, R3 ;  /* 0x000000080c037824 */ /* 0x000fc800078e0203 */
[----:B------:R-:W2:Y:S02]  /*1790*/  SYNCS.PHASECHK.TRANS64.TRYWAIT P0, [R3+URZ+0xd0], R2 ;  /* 0x0000d002030075a7 */ /* 0x000ea400080011ff */
[----:B--2---:R-:W-:Y:S05]  /*17a0*/  @!P0 BRA `(.L_x_24) ;  /* 0x0000005800648947 */ /* 0x004fea0003800000 */
.L_x_113:
[----:B------:R-:W-:Y:S01]  /*17b0*/  VIADD R12, R12, 0x1 ;  /* 0x000000010c0c7836 */ /* 0x000fe20000000000 */
[----:B------:R2:W-:Y:S04]  /*17c0*/  SYNCS.ARRIVE.TRANS64.A1T0 RZ, [R3+URZ+0xc0], RZ ;  /* 0x0000c0ff03ff79a7 */ /* 0x0005e800081000ff */
[----:B------:R-:W-:-:S04]  /*17d0*/  ISETP.NE.AND P0, PT, R12, 0x2, PT ;  /* 0x000000020c00780c */ /* 0x000fc80003f05270 */
[----:B------:R-:W-:Y:S02]  /*17e0*/  SEL R12, R12, RZ, P0 ;  /* 0x000000ff0c0c7207 */ /* 0x000fe40000000000 */
[----:B--2---:R-:W-:-:S04]  /*17f0*/  SEL R3, RZ, 0x1, P0 ;  /* 0x00000001ff037807 */ /* 0x004fc80000000000 */
[----:B------:R-:W-:-:S07]  /*1800*/  LOP3.LUT R10, R10, R3, RZ, 0x3c, !PT ;  /* 0x000000030a0a7212 */ /* 0x000fce00078e3cff */
.L_x_23:
[----:B------:R-:W-:Y:S01]  /*1810*/  UMOV UR4, 0x400 ;  /* 0x0000040000047882 */ /* 0x000fe20000000000 */
[----:B------:R-:W-:Y:S01]  /*1820*/  LEA.HI R3, R165, R165, RZ, 0x1 ;  /* 0x000000a5a5037211 */ /* 0x000fe200078f08ff */
[----:B-1----:R-:W-:Y:S01]  /*1830*/  ULEA UR4, UR37, UR4, 0x18 ;  /* 0x0000000425047291 */ /* 0x002fe2000f8ec0ff */
[----:B------:R-:W-:Y:S01]  /*1840*/  SHF.L.U32 R2, R15, 0x1f, RZ ;  /* 0x0000001f0f027819 */ /* 0x000fe200000006ff */
[----:B------:R-:W-:Y:S01]  /*1850*/  UISETP.GE.U32.AND UP0, UPT, UR15, 0x7f, UPT ;  /* 0x0000007f0f00788c */ /* 0x000fe2000bf06070 */
[----:B------:R-:W-:Y:S01]  /*1860*/  R2UR UR35, R16 ;  /* 0x00000000102372ca */ /* 0x000fe200000e0000 */
[----:B------:R-:W-:Y:S01]  /*1870*/  ULEA UR8, UR13, UR4, 0x3 ;  /* 0x000000040d087291 */ /* 0x000fe2000f8e18ff */
[----:B------:R-:W-:Y:S01]  /*1880*/  IMAD.SHL.U32 R3, R3, 0x80, RZ ;  /* 0x0000008003037824 */ /* 0x000fe200078e00ff */
[----:B------:R-:W-:Y:S01]  /*1890*/  R2UR UR11, R17 ;  /* 0x00000000110b72ca */ /* 0x000fe200000e0000 */
[----:B------:R-:W-:-:S03]  /*18a0*/  UMOV UR23, URZ ;  /* 0x000000ff00177c82 */ /* 0x000fc60008000000 */
[----:B------:R-:W-:-:S03]  /*18b0*/  LOP3.LUT R3, R3, 0xffffff00, RZ, 0xc0, !PT ;  /* 0xffffff0003037812 */ /* 0x000fc600078ec0ff */
[----:B------:R1:W2:Y:S01]  /*18c0*/  SYNCS.PHASECHK.TRANS64.TRYWAIT P0, [UR8+0x20], R2 ;  /* 0x00002002ff0075a7 */ /* 0x0002a20008001108 */
[----:B------:R-:W-:Y:S02]  /*18d0*/  R2UR UR9, R3 ;  /* 0x00000000030972ca */ /* 0x000fe400000e0000 */
[----:B------:R-:W-:-:S11]  /*18e0*/  R2UR UR8, R166 ;  /* 0x00000000a60872ca */ /* 0x000fd600000e0000 */
[----:B------:R-:W-:Y:S02]  /*18f0*/  ULOP3.LUT UR35, UR9, 0x80, UR35, 0xf8, !UPT ;  /* 0x0000008009237892 */ /* 0x000fe4000f8ef823 */
[----:B------:R-:W-:Y:S01]  /*1900*/  ULEA UR11, UR8, UR11, 0x6 ;  /* 0x0000000b080b7291 */ /* 0x000fe2000f8e30ff */
[----:B------:R-:W-:Y:S11]  /*1910*/  BRA.U !UP0, `(.L_x_25) ;  /* 0x0000000108c07547 */ /* 0x000ff6000b800000 */
[----:B------:R-:W-:Y:S01]  /*1920*/  UMOV UR16, UR6 ;  /* 0x0000000600107c82 */ /* 0x000fe20008000000 */
[----:B------:R-:W-:Y:S01]  /*1930*/  UMOV UR17, UR13 ;  /* 0x0000000d00117c82 */ /* 0x000fe20008000000 */
[----:B------:R-:W-:-:S05]  /*1940*/  UMOV UR34, URZ ;  /* 0x000000ff00227c82 */ /* 0x000fca0008000000 */
.L_x_31:
[----:B------:R-:W-:Y:S01]  /*1950*/  ULEA UR33, UR17, UR4, 0x3 ;  /* 0x0000000411217291 */ /* 0x000fe2000f8e18ff */
[----:B------:R-:W-:Y:S01]  /*1960*/  @P5 MOV R3, 0x5000 ;  /* 0x0000500000035802 */ /* 0x000fe20000000f00 */
[----:B-12-4-:R-:W-:Y:S10]  /*1970*/  @P0 BRA `(.L_x_26) ;  /* 0x00000000000c0947 */ /* 0x016ff40003800000 */
[----:B------:R-:W-:-:S04]  /*1980*/  SHF.L.U32 R5, R15, 0x1f, RZ ;  /* 0x0000001f0f057819 */ /* 0x000fc800000006ff */
[----:B------:R-:W2:Y:S02]  /*1990*/  SYNCS.PHASECHK.TRANS64.TRYWAIT P0, [UR33+0x20], R5 ;  /* 0x00002005ff0075a7 */ /* 0x000ea40008001121 */
[----:B--2---:R-:W-:Y:S05]  /*19a0*/  @!P0 BRA `(.L_x_27) ;  /* 0x0000005400f88947 */ /* 0x004fea0003800000 */
.L_x_26:
[----:B------:R2:W-:Y:S01]  /*19b0*/  @P5 SYNCS.ARRIVE.TRANS64 RZ, [UR33], R3 ;  /* 0x00000003ffff59a7 */ /* 0x0005e20008000021 */
[----:B------:R-:W-:Y:S02]  /*19c0*/  ULOP3.LUT UR8, UR7, 0x2, URZ, 0xfc, !UPT ;  /* 0x0000000207087892 */ /* 0x000fe4000f8efcff */
[----:B------:R-:W-:Y:S02]  /*19d0*/  UIADD3 UR16, UPT, UPT, UR16, 0x1, URZ ;  /* 0x0000000110107890 */ /* 0x000fe4000fffe0ff */
[----:B------:R-:W-:Y:S02]  /*19e0*/  UISETP.NE.AND UP0, UPT, UR8, 0x2, UPT ;  /* 0x000000020800788c */ /* 0x000fe4000bf05270 */
[----:B------:R-:W-:-:S07]  /*19f0*/  UISETP.NE.AND UP2, UPT, UR16, 0x1, UPT ;  /* 0x000000011000788c */ /* 0x000fce000bf45270 */
[----:B------:R-:W-:Y:S05]  /*1a00*/  BRA.U UP0, `(.L_x_28) ;  /* 0x0000000100047547 */ /* 0x000fea000b800000 */
[----:B------:R-:W-:Y:S05]  /*1a10*/  BPT.TRAP 0x1 ;  /* 0x000000040000795c */ /* 0x000fea0000300000 */
.L_x_28:
[----:B------:R-:W-:Y:S04]  /*1a20*/  BSSY.RECONVERGENT B0, `(.L_x_29) ;  /* 0x0000003000007945 */ /* 0x000fe80003800200 */
[----:B------:R-:W-:Y:S05]  /*1a30*/  @!P4 BRA `(.L_x_30) ;  /* 0x000000000004c947 */ /* 0x000fea0003800000 */
[----:B------:R-:W-:Y:S05]  /*1a40*/  BPT.TRAP 0x1 ;  /* 0x000000040000795c */ /* 0x000fea0000300000 */
.L_x_30:
[----:B------:R-:W-:Y:S05]  /*1a50*/  BSYNC.RECONVERGENT B0 ;  /* 0x0000000000007941 */ /* 0x000fea0003800200 */
.L_x_29:
[----:B------:R-:W-:Y:S02]  /*1a60*/  UIADD3 UR13, UPT, UPT, UR17, 0x1, URZ ;  /* 0x00000001110d7890 */ /* 0x000fe4000fffe0ff */
[----:B------:R-:W-:Y:S02]  /*1a70*/  ULEA UR32, UR17, UR4, 0xd ;  /* 0x0000000411207291 */ /* 0x000fe4000f8e68ff */
[----:B------:R-:W-:Y:S02]  /*1a80*/  UISETP.NE.AND UP0, UPT, UR13, 0x4, UPT ;  /* 0x000000040d00788c */ /* 0x000fe4000bf05270 */
[----:B------:R-:W-:Y:S02]  /*1a90*/  UIADD3 UR28, UP1, UPT, UR24, 0x80, URZ ;  /* 0x00000080181c7890 */ /* 0x000fe4000ff3e0ff */
[----:B------:R-:W-:Y:S02]  /*1aa0*/  USEL UR9, URZ, 0x1, UP0 ;  /* 0x00000001ff097887 */ /* 0x000fe40008000000 */
[----:B------:R-:W-:-:S02]  /*1ab0*/  USEL UR13, UR13, URZ, UP0 ;  /* 0x000000ff0d0d7287 */ /* 0x000fc40008000000 */
[----:B------:R-:W-:Y:S02]  /*1ac0*/  UIADD3 UR26, UP0, UPT, UR24, 0x180, URZ ;  /* 0x00000180181a7890 */ /* 0x000fe4000ff1e0ff */
[----:B------:R-:W-:Y:S01]  /*1ad0*/  ULEA UR8, UR13, UR4, 0x3 ;  /* 0x000000040d087291 */ /* 0x000fe2000f8e18ff */
[----:B------:R-:W-:Y:S01]  /*1ae0*/  LOP3.LUT R15, R15, UR9, RZ, 0x3c, !PT ;  /* 0x000000090f0f7c12 */ /* 0x000fe2000f8e3cff */
[----:B------:R-:W-:Y:S02]  /*1af0*/  ULOP3.LUT UR33, UR33, 0xfefffff8, URZ, 0xc0, !UPT ;  /* 0xfefffff821217892 */ /* 0x000fe4000f8ec0ff */
[----:B------:R-:W-:Y:S01]  /*1b00*/  UIADD3.X UR29, UPT, UPT, URZ, UR25, URZ, UP1, !UPT ;  /* 0x00000019ff1d7290 */ /* 0x000fe20008ffe4ff */
[----:B-1----:R-:W-:Y:S01]  /*1b10*/  SHF.L.U32 R2, R15, 0x1f, RZ ;  /* 0x0000001f0f027819 */ /* 0x002fe200000006ff */
[----:B------:R-:W-:Y:S02]  /*1b20*/  UIADD3 UR32, UPT, UPT, UR32, 0x4400, URZ ;  /* 0x0000440020207890 */ /* 0x000fe4000fffe0ff */
[----:B------:R-:W-:Y:S01]  /*1b30*/  UIADD3.X UR27, UPT, UPT, URZ, UR25, URZ, UP0, !UPT ;  /* 0x00000019ff1b7290 */ /* 0x000fe200087fe4ff */
[----:B------:R4:W1:Y:S01]  /*1b40*/  SYNCS.PHASECHK.TRANS64.TRYWAIT P0, [UR8+0x20], R2 ;  /* 0x00002002ff0075a7 */ /* 0x0008620008001108 */
[----:B------:R-:W-:Y:S01]  /*1b50*/  ULEA UR8, UR17, UR4, 0xb ;  /* 0x0000000411087291 */ /* 0x000fe2000f8e58ff */
[----:B------:R-:W-:Y:S01]  /*1b60*/  UMOV UR18, 0x0 ;  /* 0x0000000000127882 */ /* 0x000fe20000000000 */
[----:B------:R-:W-:-:S02]  /*1b70*/  UMOV UR19, 0x10000000 ;  /* 0x1000000000137882 */ /* 0x000fc40000000000 */
[----:B------:R-:W-:Y:S01]  /*1b80*/  UIADD3 UR8, UPT, UPT, UR8, 0xc400, URZ ;  /* 0x0000c40008087890 */ /* 0x000fe2000fffe0ff */
[----:B------:R2:W-:Y:S01]  /*1b90*/  UTMALDG.3D.2CTA [UR32], [UR28], desc[UR18] ;  /* 0x000012201c0075b4 */ /* 0x0005e20008211000 */
[----:B------:R-:W-:Y:S01]  /*1ba0*/  UMOV UR10, UR34 ;  /* 0x00000022000a7c82 */ /* 0x000fe20008000000 */
[----:B------:R-:W-:Y:S01]  /*1bb0*/  UMOV UR12, UR36 ;  /* 0x00000024000c7c82 */ /* 0x000fe20008000000 */
[----:B------:R-:W-:Y:S01]  /*1bc0*/  UMOV UR9, UR33 ;  /* 0x0000002100097c82 */ /* 0x000fe20008000000 */
[----:B------:R-:W-:Y:S01]  /*1bd0*/  UMOV UR23, UR5 ;  /* 0x0000000500177c82 */ /* 0x000fe20008000000 */
[----:B------:R-:W-:-:S03]  /*1be0*/  UMOV UR17, UR13 ;  /* 0x0000000d00117c82 */ /* 0x000fc60008000000 */
[----:B------:R4:W-:Y:S01]  /*1bf0*/  UTMALDG.3D.2CTA [UR8], [UR26], desc[UR18] ;  /* 0x000012081a0075b4 */ /* 0x0009e20008211000 */
[----:B--2---:R-:W-:Y:S01]  /*1c00*/  UIADD3 UR34, UPT, UPT, UR34, 0x40, URZ ;  /* 0x0000004022227890 */ /* 0x004fe2000fffe0ff */
[----:B------:R-:W-:Y:S11]  /*1c10*/  BRA.U UP2, `(.L_x_31) ;  /* 0xfffffffd024c7547 */ /* 0x000ff6000b83ffff */
.L_x_25:
[----:B----4-:R-:W-:Y:S01]  /*1c20*/  ULEA UR8, UR13, UR4, 0x3 ;  /* 0x000000040d087291 */ /* 0x010fe2000f8e18ff */
[----:B-1----:R-:W-:Y:S01]  /*1c30*/  SHF.L.U32 R2, R15, 0x1f, RZ ;  /* 0x0000001f0f027819 */ /* 0x002fe200000006ff */
[----:B------:R-:W-:Y:S01]  /*1c40*/  @!P1 SYNCS.ARRIVE.TRANS64.A1T0 RZ, [UR4+0x58], RZ ;  /* 0x000058ffffff99a7 */ /* 0x000fe20008100004 */
[----:B------:R-:W-:-:S06]  /*1c50*/  UISETP.GT.AND UP0, UPT, UR22, UR21, UPT ;  /* 0x000000151600728c */ /* 0x000fcc000bf04270 */
[----:B--2---:R1:W2:Y:S03]  /*1c60*/  SYNCS.PHASECHK.TRANS64.TRYWAIT P0, [UR8+0x20], R2 ;  /* 0x00002002ff0075a7 */ /* 0x0042a60008001108 */
[----:B------:R-:W-:Y:S05]  /*1c70*/  BRA.U !UP0, `(.L_x_32) ;  /* 0x0000000108c07547 */ /* 0x000fea000b800000 */
[----:B------:R-:W-:Y:S01]  /*1c80*/  UIADD3 UR26, UPT, UPT, UR14, UR23, URZ ;  /* 0x000000170e1a7290 */ /* 0x000fe2000fffe0ff */
[----:B------:R-:W-:-:S11]  /*1c90*/  UMOV UR27, UR13 ;  /* 0x0000000d001b7c82 */ /* 0x000fd60008000000 */
.L_x_38:
[----:B------:R-:W-:Y:S01]  /*1ca0*/  ULEA UR17, UR27, UR4, 0x3 ;  /* 0x000000041b117291 */ /* 0x000fe2000f8e18ff */
[----:B--2---:R-:W-:Y:S01]  /*1cb0*/  @P5 MOV R3, 0x5000 ;  /* 0x0000500000035802 */ /* 0x004fe20000000f00 */
[----:B-12---:R-:W-:Y:S10]  /*1cc0*/  @P0 BRA `(.L_x_33) ;  /* 0x00000000000c0947 */ /* 0x006ff40003800000 */
[----:B------:R-:W-:-:S04]  /*1cd0*/  SHF.L.U32 R5, R15, 0x1f, RZ ;  /* 0x0000001f0f057819 */ /* 0x000fc800000006ff */
[----:B------:R-:W2:Y:S02]  /*1ce0*/  SYNCS.PHASECHK.TRANS64.TRYWAIT P0, [UR17+0x20], R5 ;  /* 0x00002005ff0075a7 */ /* 0x000ea40008001111 */
[----:B--2---:R-:W-:Y:S05]  /*1cf0*/  @!P0 BRA `(.L_x_34) ;  /* 0x00000054003c8947 */ /* 0x004fea0003800000 */
.L_x_33:
[----:B------:R2:W-:Y:S01]  /*1d00*/  @P5 SYNCS.ARRIVE.TRANS64 RZ, [UR17], R3 ;  /* 0x00000003ffff59a7 */ /* 0x0005e20008000011 */
[----:B------:R-:W-:-:S04]  /*1d10*/  ULOP3.LUT UR8, UR7, 0x2, URZ, 0xfc, !UPT ;  /* 0x0000000207087892 */ /* 0x000fc8000f8efcff */
[----:B------:R-:W-:-:S09]  /*1d20*/  UISETP.NE.AND UP0, UPT, UR8, 0x2, UPT ;  /* 0x000000020800788c */ /* 0x000fd2000bf05270 */
[----:B------:R-:W-:Y:S05]  /*1d30*/  BRA.U UP0, `(.L_x_35) ;  /* 0x0000000100047547 */ /* 0x000fea000b800000 */
[----:B------:R-:W-:Y:S05]  /*1d40*/  BPT.TRAP 0x1 ;  /* 0x000000040000795c */ /* 0x000fea0000300000 */
.L_x_35:
[----:B------:R-:W-:Y:S04]  /*1d50*/  BSSY.RECONVERGENT B0, `(.L_x_36) ;  /* 0x0000003000007945 */ /* 0x000fe80003800200 */
[----:B------:R-:W-:Y:S05]  /*1d60*/  @!P4 BRA `(.L_x_37) ;  /* 0x000000000004c947 */ /* 0x000fea0003800000 */
[----:B------:R-:W-:Y:S05]  /*1d70*/  BPT.TRAP 0x1 ;  /* 0x000000040000795c */ /* 0x000fea0000300000 */
.L_x_37:
[----:B------:R-:W-:Y:S05]  /*1d80*/  BSYNC.RECONVERGENT B0 ;  /* 0x0000000000007941 */ /* 0x000fea0003800200 */
.L_x_36:
        /* <DEDUP_REMOVED lines=9> */
[----:B------:R-:W-:Y:S02]  /*1e20*/  USHF.L.U32 UR18, UR23, 0x6, URZ ;  /* 0x0000000617127899 */ /* 0x000fe400080006ff */
[----:B------:R-:W-:Y:S01]  /*1e30*/  ULOP3.LUT UR17, UR17, 0xfefffff8, URZ, 0xc0, !UPT ;  /* 0xfefffff811117892 */ /* 0x000fe2000f8ec0ff */
[----:B-1----:R-:W-:Y:S01]  /*1e40*/  SHF.L.U32 R2, R15, 0x1f, RZ ;  /* 0x0000001f0f027819 */ /* 0x002fe200000006ff */
[----:B------:R-:W-:Y:S02]  /*1e50*/  UIADD3 UR16, UPT, UPT, UR16, 0x4400, URZ ;  /* 0x0000440010107890 */ /* 0x000fe4000fffe0ff */
[----:B------:R-:W-:Y:S01]  /*1e60*/  UIADD3.X UR33, UPT, UPT, URZ, UR25, URZ, UP1, !UPT ;  /* 0x00000019ff217290 */ /* 0x000fe20008ffe4ff */
[----:B------:R4:W1:Y:S01]  /*1e70*/  SYNCS.PHASECHK.TRANS64.TRYWAIT P0, [UR8+0x20], R2 ;  /* 0x00002002ff0075a7 */ /* 0x0008620008001108 */
[----:B------:R-:W-:-:S02]  /*1e80*/  ULEA UR8, UR27, UR4, 0xb ;  /* 0x000000041b087291 */ /* 0x000fc4000f8e58ff */
[----:B------:R-:W-:Y:S02]  /*1e90*/  UIADD3.X UR31, UPT, UPT, URZ, UR25, URZ, UP0, !UPT ;  /* 0x00000019ff1f7290 */ /* 0x000fe400087fe4ff */
[----:B------:R-:W-:Y:S01]  /*1ea0*/  UIADD3 UR8, UPT, UPT, UR8, 0xc400, URZ ;  /* 0x0000c40008087890 */ /* 0x000fe2000fffe0ff */
[----:B------:R-:W-:Y:S01]  /*1eb0*/  UMOV UR28, 0x0 ;  /* 0x00000000001c7882 */ /* 0x000fe20000000000 */
[----:B------:R-:W-:Y:S01]  /*1ec0*/  UMOV UR29, 0x10000000 ;  /* 0x10000000001d7882 */ /* 0x000fe20000000000 */
[----:B------:R-:W-:Y:S01]  /*1ed0*/  UMOV UR19, UR35 ;  /* 0x0000002300137c82 */ /* 0x000fe20008000000 */
[----:B------:R-:W-:Y:S01]  /*1ee0*/  UMOV UR20, UR36 ;  /* 0x0000002400147c82 */ /* 0x000fe20008000000 */
[----:B------:R-:W-:Y:S01]  /*1ef0*/  UMOV UR12, UR36 ;  /* 0x00000024000c7c82 */ /* 0x000fe20008000000 */
[----:B------:R-:W-:Y:S01]  /*1f00*/  UMOV UR9, UR17 ;  /* 0x0000001100097c82 */ /* 0x000fe20008000000 */
[----:B------:R-:W-:Y:S01]  /*1f10*/  UMOV UR10, UR18 ;  /* 0x00000012000a7c82 */ /* 0x000fe20008000000 */
[----:B------:R4:W-:Y:S01]  /*1f20*/  UTMALDG.3D.2CTA [UR16], [UR32], desc[UR28] ;  /* 0x00001c10200075b4 */ /* 0x0009e20008211000 */
[----:B------:R-:W-:Y:S01]  /*1f30*/  UIADD3 UR23, UPT, UPT, UR23, 0x1, URZ ;  /* 0x0000000117177890 */ /* 0x000fe2000fffe0ff */
[----:B------:R-:W-:-:S03]  /*1f40*/  UMOV UR27, UR13 ;  /* 0x0000000d001b7c82 */ /* 0x000fc60008000000 */
[----:B------:R-:W-:Y:S01]  /*1f50*/  UISETP.NE.AND UP0, UPT, UR23, UR26, UPT ;  /* 0x0000001a1700728c */ /* 0x000fe2000bf05270 */
[----:B------:R4:W-:Y:S08]  /*1f60*/  UTMALDG.3D.2CTA [UR8], [UR30], desc[UR28] ;  /* 0x00001c081e0075b4 */ /* 0x0009f00008211000 */
[----:B----4-:R-:W-:Y:S05]  /*1f70*/  BRA.U UP0, `(.L_x_38) ;  /* 0xfffffffd00487547 */ /* 0x010fea000b83ffff */
.L_x_32:
[C---:B-1----:R-:W-:Y:S01]  /*1f80*/  LEA R2, R14.reuse, UR4, 0x3 ;  /* 0x000000040e027c11 */ /* 0x042fe2000f8e18ff */
[----:B------:R-:W-:Y:S01]  /*1f90*/  NOP ;  /* 0x0000000000007918 */ /* 0x000fe20000000000 */
[----:B--2---:R-:W-:Y:S02]  /*1fa0*/  SHF.L.U32 R3, R13, 0x1f, RZ ;  /* 0x0000001f0d037819 */ /* 0x004fe400000006ff */
[----:B------:R-:W-:Y:S02]  /*1fb0*/  LEA R4, R14, UR4, 0x4 ;  /* 0x000000040e047c11 */ /* 0x000fe4000f8e20ff */
[----:B------:R-:W1:Y:S02]  /*1fc0*/  SYNCS.PHASECHK.TRANS64.TRYWAIT P0, [R2+URZ+0x60], R3 ;  /* 0x00006003020075a7 */ /* 0x000e6400080011ff */
[----:B-1----:R-:W-:Y:S05]  /*1fd0*/  @!P0 BRA `(.L_x_39) ;  /* 0x00000050009c8947 */ /* 0x002fea0003800000 */
.L_x_116:
[----:B------:R-:W2:Y:S01]  /*1fe0*/  LDS.128 R4, [R4+0xf0] ;  /* 0x0000f00004047984 */ /* 0x000ea20000000c00 */
[----:B------:R-:W-:Y:S01]  /*1ff0*/  ISETP.GE.AND P0, PT, R72, 0x1, PT ;  /* 0x000000014800780c */ /* 0x000fe20003f06270 */
[----:B-1----:R-:W-:Y:S01]  /*2000*/  VIADD R2, R2, 0x70 ;  /* 0x0000007002027836 */ /* 0x002fe20000000000 */
[----:B------:R-:W-:Y:S01]  /*2010*/  @!PT LDS RZ, [RZ] ;  /* 0x00000000fffff984 */ /* 0x000fe20000000800 */
[----:B------:R-:W-:Y:S01]  /*2020*/  @!PT LDS RZ, [RZ] ;  /* 0x00000000fffff984 */ /* 0x000fe20000000800 */
[----:B------:R-:W-:Y:S01]  /*2030*/  @!PT LDS RZ, [RZ] ;  /* 0x00000000fffff984 */ /* 0x000fe20000000800 */
[----:B------:R-:W-:Y:S01]  /*2040*/  @!PT LDS RZ, [RZ] ;  /* 0x00000000fffff984 */ /* 0x000fe20000000800 */
[----:B------:R1:W-:Y:S06]  /*2050*/  MEMBAR.ALL.CTA ;  /* 0x0000000000007992 */ /* 0x0003ec0000008000 */
[----:B-1----:R-:W1:Y:S01]  /*2060*/  FENCE.VIEW.ASYNC.S ;  /* 0x00000000000073c6 */ /* 0x002e620000000000 */
[----:B------:R-:W-:-:S04]  /*2070*/  PRMT R2, RZ, 0x654, R2 ;  /* 0x00000654ff027816 */ /* 0x000fc80000000002 */
[----:B-1----:R1:W-:Y:S01]  /*2080*/  SYNCS.ARRIVE.TRANS64.RED.A1T0 RZ, [R2+URZ], RZ ;  /* 0x000000ff02ff79a7 */ /* 0x0023e200081004ff */
[----:B--2---:R-:W-:-:S13]  /*2090*/  LOP3.LUT P2, RZ, R6, 0x1, RZ, 0xc0, !PT ;  /* 0x0000000106ff7812 */ /* 0x004fda000784c0ff */
[----:B------:R-:W-:Y:S01]  /*20a0*/  @P2 SHF.R.U32.HI R3, RZ, 0x10, R5 ;  /* 0x00000010ff032819 */ /* 0x000fe20000011605 */
[----:B------:R-:W-:Y:S01]  /*20b0*/  VOTEU.ANY UP0, P2 ;  /* 0x0000000000ff7886 */ /* 0x000fe20001000100 */
[----:B------:R-:W-:Y:S02]  /*20c0*/  @P2 MOV R11, R4 ;  /* 0x00000004000b2202 */ /* 0x000fe40000000f00 */
[----:B------:R-:W-:Y:S02]  /*20d0*/  @P2 R2UR.BROADCAST UR8, R3 ;  /* 0x00000000030822ca */ /* 0x000fe400008e0000 */
[----:B------:R-:W-:-:S11]  /*20e0*/  @P2 LOP3.LUT R8, R5, 0xffff, RZ, 0xc0, !PT ;  /* 0x0000ffff05082812 */ /* 0x000fd600078ec0ff */
[----:B------:R-:W-:Y:S01]  /*20f0*/  @UP0 UMOV UR36, UR8 ;  /* 0x0000000800240c82 */ /* 0x000fe20008000000 */
[----:B-1----:R-:W-:Y:S05]  /*2100*/  @!P0 BRA `(.L_x_40) ;  /* 0x0000000000b88947 */ /* 0x002fea0003800000 */
[----:B------:R-:W3:Y:S01]  /*2110*/  LDC.64 R4, c[0x0][0xb18] ;  /* 0x0002c600ff047b82 */ /* 0x000ee20000000a00 */
[----:B------:R-:W-:-:S07]  /*2120*/  ISETP.NE.AND P3, PT, R72, 0x1, PT ;  /* 0x000000014800780c */ /* 0x000fce0003f65270 */
[----:B------:R-:W1:Y:S08]  /*2130*/  LDC.64 R6, c[0x0][0xb10] ;  /* 0x0002c400ff067b82 */ /* 0x000e700000000a00 */
[----:B------:R-:W2:Y:S08]  /*2140*/  LDC R18, c[0x0][0xb20] ;  /* 0x0002c800ff127b82 */ /* 0x000eb00000000800 */
[----:B------:R-:W4:Y:S01]  /*2150*/  LDC R20, c[0x0][0xb0c] ;  /* 0x0002c300ff147b82 */ /* 0x000f220000000800 */
[----:B---3--:R-:W-:Y:S01]  /*2160*/  IMAD.HI.U32 R19, R0, R5, RZ ;  /* 0x0000000500137227 */ /* 0x008fe200078e00ff */
[----:B------:R-:W-:-:S03]  /*2170*/  ISETP.NE.AND P0, PT, R4, 0x1, PT ;  /* 0x000000010400780c */ /* 0x000fc60003f05270 */
[----:B------:R-:W-:-:S03]  /*2180*/  IMAD.HI.U32 R5, R8, R5, RZ ;  /* 0x0000000508057227 */ /* 0x000fc600078e00ff */
[----:B------:R-:W3:Y:S01]  /*2190*/  LDC.64 R2, c[0x0][0xb28] ;  /* 0x0002ca00ff027b82 */ /* 0x000ee20000000a00 */
[----:B-1----:R-:W-:-:S04]  /*21a0*/  IMAD.HI.U32 R22, R9, R6, RZ ;  /* 0x0000000609167227 */ /* 0x002fc800078e00ff */
[----:B------:R-:W-:Y:S01]  /*21b0*/  IMAD.HI.U32 R24, R11, R6, RZ ;  /* 0x000000060b187227 */ /* 0x000fe200078e00ff */
[----:B------:R-:W-:Y:S02]  /*21c0*/  SHF.R.U32.HI R22, RZ, R7, R22 ;  /* 0x00000007ff167219 */ /* 0x000fe40000011616 */
[-C--:B--2---:R-:W-:Y:S02]  /*21d0*/  SHF.R.U32.HI R19, RZ, R18.reuse, R19 ;  /* 0x00000012ff137219 */ /* 0x084fe40000011613 */
[----:B------:R-:W-:Y:S02]  /*21e0*/  SHF.R.U32.HI R5, RZ, R18, R5 ;  /* 0x00000012ff057219 */ /* 0x000fe40000011605 */
[----:B------:R-:W-:Y:S02]  /*21f0*/  SEL R19, R0, R19, !P0 ;  /* 0x0000001300137207 */ /* 0x000fe40004000000 */
[----:B------:R-:W-:Y:S02]  /*2200*/  SHF.R.U32.HI R24, RZ, R7, R24 ;  /* 0x00000007ff187219 */ /* 0x000fe40000011618 */
[----:B----4-:R-:W-:-:S02]  /*2210*/  ISETP.NE.AND P1, PT, R20, 0x1, PT ;  /* 0x000000011400780c */ /* 0x010fc40003f25270 */
[----:B------:R-:W-:Y:S02]  /*2220*/  SEL R5, R8, R5, !P0 ;  /* 0x0000000508057207 */ /* 0x000fe40004000000 */
[----:B------:R-:W-:Y:S02]  /*2230*/  SEL R21, R9, R22, !P1 ;  /* 0x0000001609157207 */ /* 0x000fe40004800000 */
[----:B------:R-:W-:Y:S01]  /*2240*/  SEL R7, R11, R24, !P1 ;  /* 0x000000180b077207 */ /* 0x000fe20004800000 */
[----:B---3--:R-:W-:-:S04]  /*2250*/  IMAD.HI.U32 R22, R19, R2, RZ ;  /* 0x0000000213167227 */ /* 0x008fc800078e00ff */
[----:B------:R-:W-:Y:S01]  /*2260*/  IMAD.HI.U32 R6, R21, R2, RZ ;  /* 0x0000000215067227 */ /* 0x000fe200078e00ff */
[----:B------:R-:W-:-:S04]  /*2270*/  @P3 SHF.R.U32.HI R19, RZ, R3, R22 ;  /* 0x00000003ff133219 */ /* 0x000fc80000011616 */
[----:B------:R-:W-:Y:S01]  /*2280*/  @P3 SHF.R.U32.HI R21, RZ, R3, R6 ;  /* 0x00000003ff153219 */ /* 0x000fe20000011606 */
[----:B------:R-:W-:-:S04]  /*2290*/  IMAD R19, R72, R19, RZ ;  /* 0x0000001348137224 */ /* 0x000fc800078e02ff */
[----:B------:R-:W-:Y:S01]  /*22a0*/  IMAD R6, R72, R21, RZ ;  /* 0x0000001548067224 */ /* 0x000fe200078e02ff */
[C---:B------:R-:W-:Y:S02]  /*22b0*/  ISETP.GE.AND P0, PT, R5.reuse, R19, PT ;  /* 0x000000130500720c */ /* 0x040fe40003f06270 */
[----:B------:R-:W-:Y:S02]  /*22c0*/  IADD3 R19, PT, PT, -R5, RZ, RZ ;  /* 0x000000ff05137210 */ /* 0x000fe40007ffe1ff */
[----:B------:R-:W-:Y:S01]  /*22d0*/  ISETP.GE.OR P0, PT, R7, R6, P0 ;  /* 0x000000060700720c */ /* 0x000fe20000706670 */
[----:B------:R-:W-:-:S04]  /*22e0*/  IMAD.HI.U32 R6, R5, R2, RZ ;  /* 0x0000000205067227 */ /* 0x000fc800078e00ff */
[----:B------:R-:W-:Y:S01]  /*22f0*/  IMAD R8, R4, R19, R8 ;  /* 0x0000001304087224 */ /* 0x000fe200078e0208 */
[----:B------:R-:W-:-:S04]  /*2300*/  SHF.R.U32.HI R6, RZ, R3, R6 ;  /* 0x00000003ff067219 */ /* 0x000fc80000011606 */
[----:B------:R-:W-:-:S03]  /*2310*/  SEL R6, R5, R6, !P3 ;  /* 0x0000000605067207 */ /* 0x000fc60005800000 */
[----:B------:R-:W-:-:S04]  /*2320*/  @!P0 IMAD.HI.U32 R18, R7, R2, RZ ;  /* 0x0000000207128227 */ /* 0x000fc800078e00ff */
[----:B------:R-:W-:Y:S01]  /*2330*/  IMAD.MOV R2, RZ, RZ, -R6 ;  /* 0x000000ffff027224 */ /* 0x000fe200078e0a06 */
[----:B------:R-:W-:-:S03]  /*2340*/  @!P0 SHF.R.U32.HI R18, RZ, R3, R18 ;  /* 0x00000003ff128219 */ /* 0x000fc60000011612 */
[----:B------:R-:W-:Y:S01]  /*2350*/  IMAD R2, R72, R2, R5 ;  /* 0x0000000248027224 */ /* 0x000fe200078e0205 */
        /* <DEDUP_REMOVED lines=9> */
.L_x_40:
[----:B------:R-:W1:Y:S02]  /*23f0*/  LDCU UR8, c[0x0][0xb30] ;  /* 0x00016600ff0877ac */ /* 0x000e640008000800 */
[----:B-1----:R-:W-:-:S09]  /*2400*/  UISETP.NE.AND UP0, UPT, UR8, 0x1, UPT ;  /* 0x000000010800788c */ /* 0x002fd2000bf05270 */
[----:B------:R-:W-:Y:S05]  /*2410*/  BRA.U UP0, `(.L_x_41) ;  /* 0x0000000100407547 */ /* 0x000fea000b800000 */
[----:B------:R-:W1:Y:S08]  /*2420*/  LDC.64 R4, c[0x0][0xb10] ;  /* 0x0002c400ff047b82 */ /* 0x000e700000000a00 */
[----:B------:R-:W2:Y:S08]  /*2430*/  LDC.64 R2, c[0x0][0xb18] ;  /* 0x0002c600ff027b82 */ /* 0x000eb00000000a00 */
[----:B------:R-:W4:Y:S08]  /*2440*/  LDC R6, c[0x0][0xb20] ;  /* 0x0002c800ff067b82 */ /* 0x000f300000000800 */
[----:B------:R-:W3:Y:S01]  /*2450*/  LDC R18, c[0x0][0xb0c] ;  /* 0x0002c300ff127b82 */ /* 0x000ee20000000800 */
[----:B-1----:R-:W-:-:S05]  /*2460*/  IMAD.HI.U32 R4, R11, R4, RZ ;  /* 0x000000040b047227 */ /* 0x002fca00078e00ff */
[----:B------:R-:W-:Y:S01]  /*2470*/  SHF.R.U32.HI R4, RZ, R5, R4 ;  /* 0x00000005ff047219 */ /* 0x000fe20000011604 */
[----:B--2---:R-:W-:Y:S01]  /*2480*/  IMAD.HI.U32 R3, R8, R3, RZ ;  /* 0x0000000308037227 */ /* 0x004fe200078e00ff */
[----:B------:R-:W-:-:S04]  /*2490*/  ISETP.NE.AND P0, PT, R2, 0x1, PT ;  /* 0x000000010200780c */ /* 0x000fc80003f05270 */
[----:B----4-:R-:W-:-:S04]  /*24a0*/  SHF.R.U32.HI R3, RZ, R6, R3 ;  /* 0x00000006ff037219 */ /* 0x010fc80000011603 */
[----:B------:R-:W-:Y:S02]  /*24b0*/  SEL R3, R8, R3, !P0 ;  /* 0x0000000308037207 */ /* 0x000fe40004000000 */
[----:B---3--:R-:W-:-:S04]  /*24c0*/  ISETP.NE.AND P1, PT, R18, 0x1, PT ;  /* 0x000000011200780c */ /* 0x008fc80003f25270 */
[----:B------:R-:W-:-:S05]  /*24d0*/  SEL R4, R11, R4, !P1 ;  /* 0x000000040b047207 */ /* 0x000fca0004800000 */
[----:B------:R-:W-:Y:S02]  /*24e0*/  IMAD.IADD R5, R3, 0x1, -R4 ;  /* 0x0000000103057824 */ /* 0x000fe400078e0a04 */
[----:B------:R-:W-:Y:S02]  /*24f0*/  IMAD.IADD R3, R4, 0x1, -R3 ;  /* 0x0000000104037824 */ /* 0x000fe400078e0a03 */
[----:B------:R-:W-:Y:S02]  /*2500*/  IMAD R11, R5, R18, R11 ;  /* 0x00000012050b7224 */ /* 0x000fe400078e020b */
[----:B------:R-:W-:-:S07]  /*2510*/  IMAD R8, R3, R2, R8 ;  /* 0x0000000203087224 */ /* 0x000fce00078e0208 */
.L_x_41:
[----:B------:R-:W-:Y:S01]  /*2520*/  VIADD R14, R14, 0x1 ;  /* 0x000000010e0e7836 */ /* 0x000fe20000000000 */
[----:B------:R-:W-:Y:S01]  /*2530*/  PLOP3.LUT P1, PT, PT, PT, PT, 0x80, 0x8 ;  /* 0x000000000008781c */ /* 0x000fe20003f2f070 */
[----:B------:R-:W-:Y:S02]  /*2540*/  IMAD.IADD R165, R11, 0x1, R164 ;  /* 0x000000010ba57824 */ /* 0x000fe400078e02a4 */
[----:B------:R-:W-:Y:S01]  /*2550*/  IMAD.IADD R166, R8, 0x1, R145 ;  /* 0x0000000108a67824 */ /* 0x000fe200078e0291 */
[----:B------:R-:W-:-:S04]  /*2560*/  ISETP.NE.AND P0, PT, R14, 0x2, PT ;  /* 0x000000020e00780c */ /* 0x000fc80003f05270 */
[----:B------:R-:W-:Y:S02]  /*2570*/  SEL R2, RZ, 0x1, P0 ;  /* 0x00000001ff027807 */ /* 0x000fe40000000000 */
[----:B------:R-:W-:Y:S02]  /*2580*/  SEL R14, R14, RZ, P0 ;  /* 0x000000ff0e0e7207 */ /* 0x000fe40000000000 */
[----:B------:R-:W-:Y:S01]  /*2590*/  LOP3.LUT R13, R13, R2, RZ, 0x3c, !PT ;  /* 0x000000020d0d7212 */ /* 0x000fe200078e3cff */
[----:B------:R-:W-:Y:S06]  /*25a0*/  @P2 BRA `(.L_x_42) ;  /* 0xfffffff000582947 */ /* 0x000fec000383ffff */
[----:B------:R-:W-:Y:S01]  /*25b0*/  UIADD3 UR4, UPT, UPT, UR4, 0x20, URZ ;  /* 0x0000002004047890 */ /* 0x000fe2000fffe0ff */
[----:B------:R-:W-:-:S03]  /*25c0*/  SHF.L.U32 R3, R15, 0x1f, RZ ;  /* 0x0000001f0f037819 */ /* 0x000fc600000006ff */
[----:B------:R-:W-:-:S09]  /*25d0*/  ULEA UR5, UR13, UR4, 0x3 ;  /* 0x000000040d057291 */ /* 0x000fd2000f8e18ff */
[----:B------:R-:W1:Y:S02]  /*25e0*/  SYNCS.PHASECHK.TRANS64.TRYWAIT P0, [UR5], R3 ;  /* 0x00000003ff0075a7 */ /* 0x000e640008001105 */
[----:B-1----:R-:W-:Y:S05]  /*25f0*/  @!P0 BRA `(.L_x_43) ;  /* 0x0000004c00288947 */ /* 0x002fea0003800000 */
.L_x_118:
[----:B------:R-:W-:-:S04]  /*2600*/  UIADD3 UR6, UPT, UPT, UR13, 0x1, URZ ;  /* 0x000000010d067890 */ /* 0x000fc8000fffe0ff */
[----:B------:R-:W-:-:S04]  /*2610*/  UISETP.NE.AND UP0, UPT, UR6, 0x4, UPT ;  /* 0x000000040600788c */ /* 0x000fc8000bf05270 */
[----:B------:R-:W-:Y:S02]  /*2620*/  USEL UR7, URZ, 0x1, UP0 ;  /* 0x00000001ff077887 */ /* 0x000fe40008000000 */
[----:B------:R-:W-:-:S04]  /*2630*/  USEL UR6, UR6, URZ, UP0 ;  /* 0x000000ff06067287 */ /* 0x000fc80008000000 */
[----:B------:R-:W-:Y:S01]  /*2640*/  ULEA UR5, UR6, UR4, 0x3 ;  /* 0x0000000406057291 */ /* 0x000fe2000f8e18ff */
[----:B------:R-:W-:-:S04]  /*2650*/  LOP3.LUT R2, R15, UR7, RZ, 0x3c, !PT ;  /* 0x000000070f027c12 */ /* 0x000fc8000f8e3cff */
[----:B-1----:R-:W-:-:S04]  /*2660*/  SHF.L.U32 R3, R2, 0x1f, RZ ;  /* 0x0000001f02037819 */ /* 0x002fc800000006ff */
[----:B------:R-:W1:Y:S02]  /*2670*/  SYNCS.PHASECHK.TRANS64.TRYWAIT P0, [UR5], R3 ;  /* 0x00000003ff0075a7 */ /* 0x000e640008001105 */
[----:B-1----:R-:W-:Y:S05]  /*2680*/  @!P0 BRA `(.L_x_44) ;  /* 0x0000004c001c8947 */ /* 0x002fea0003800000 */
.L_x_120:
        /* <DEDUP_REMOVED lines=9> */
.L_x_122:
[----:B------:R-:W-:-:S04]  /*2720*/  UIADD3 UR6, UPT, UPT, UR6, 0x1, URZ ;  /* 0x0000000106067890 */ /* 0x000fc8000fffe0ff */
[----:B------:R-:W-:-:S04]  /*2730*/  UISETP.NE.AND UP0, UPT, UR6, 0x4, UPT ;  /* 0x000000040600788c */ /* 0x000fc8000bf05270 */
[----:B------:R-:W-:Y:S02]  /*2740*/  USEL UR5, URZ, 0x1, UP0 ;  /* 0x00000001ff057887 */ /* 0x000fe40008000000 */
[----:B------:R-:W-:-:S04]  /*2750*/  USEL UR6, UR6, URZ, UP0 ;  /* 0x000000ff06067287 */ /* 0x000fc80008000000 */
[----:B------:R-:W-:Y:S01]  /*2760*/  ULEA UR6, UR6, UR4, 0x3 ;  /* 0x0000000406067291 */ /* 0x000fe2000f8e18ff */
[----:B-1----:R-:W-:-:S04]  /*2770*/  LOP3.LUT R3, R2, UR5, RZ, 0x3c, !PT ;  /* 0x0000000502037c12 */ /* 0x002fc8000f8e3cff */
[----:B------:R-:W-:Y:S01]  /*2780*/  SHF.L.U32 R3, R3, 0x1f, RZ ;  /* 0x0000001f03037819 */ /* 0x000fe200000006ff */
[----:B---3--:R-:W-:-:S07]  /*2790*/  IMAD.U32 R0, RZ, RZ, UR6 ;  /* 0x00000006ff007e24 */ /* 0x008fce000f8e00ff */
.L_x_46:
[----:B-1----:R1:W2:Y:S02]  /*27a0*/  SYNCS.PHASECHK.TRANS64.TRYWAIT P0, [R0+URZ], R3 ;  /* 0x00000003000075a7 */ /* 0x0022a400080011ff */
[----:B--2---:R-:W-:Y:S05]  /*27b0*/  @!P0 NANOSLEEP.SYNCS 0x989680 ;  /* 0x009896800000895d */ /* 0x004fea0003900000 */
[----:B------:R-:W2:Y:S02]  /*27c0*/  @!P0 SYNCS.PHASECHK.TRANS64 P0, [R0+URZ], R3 ;  /* 0x00000003000085a7 */ /* 0x000ea400080010ff */
[----:B--2---:R-:W-:Y:S05]  /*27d0*/  @P0 EXIT ;  /* 0x000000000000094d */ /* 0x004fea0003800000 */
[----:B------:R-:W-:Y:S05]  /*27e0*/  BRA `(.L_x_46) ;  /* 0xfffffffc00ec7947 */ /* 0x000fea000383ffff */
.L_x_22:
[----:B------:R-:W-:-:S04]  /*27f0*/  UISETP.NE.AND UP1, UPT, UR37, URZ, UPT ;  /* 0x000000ff2500728c */ /* 0x000fc8000bf25270 */
[----:B------:R-:W-:-:S09]  /*2800*/  UISETP.NE.OR UP1, UPT, UR10, 0x1, UP1 ;  /* 0x000000010a00788c */ /* 0x000fd20008f25670 */
[----:B------:R-:W-:Y:S05]  /*2810*/  BRA.U UP1, `(.L_x_47) ;  /* 0x00000005014c7547 */ /* 0x000fea000b800000 */
[----:B------:R-:W-:Y:S01]  /*2820*/  HFMA2 R11, -RZ, RZ, 0, 0 ;  /* 0x00000000ff0b7431 */ /* 0x000fe200000001ff */
[----:B------:R-:W-:Y:S01]  /*2830*/  ISETP.GE.U32.AND P2, PT, R10, 0x2, PT ;  /* 0x000000020a00780c */ /* 0x000fe20003f46070 */
[----:B------:R-:W-:Y:S01]  /*2840*/  IMAD.MOV.U32 R12, RZ, RZ, 0x1 ;  /* 0x00000001ff0c7424 */ /* 0x000fe200078e00ff */
[----:B------:R-:W-:Y:S01]  /*2850*/  CS2R R8, SRZ ;  /* 0x0000000000087805 */ /* 0x000fe2000001ff00 */
[----:B------:R-:W-:Y:S01]  /*2860*/  IMAD.MOV.U32 R3, RZ, RZ, RZ ;  /* 0x000000ffff037224 */ /* 0x000fe200078e00ff */
[----:B------:R-:W-:Y:S01]  /*2870*/  UMOV UR4, 0x400 ;  /* 0x0000040000047882 */ /* 0x000fe20000000000 */
[----:B------:R-:W-:Y:S01]  /*2880*/  UMOV UR6, URZ ;  /* 0x000000ff00067c82 */ /* 0x000fe20008000000 */
[----:B------:R-:W-:-:S12]  /*2890*/  ULEA UR37, UR37, UR4, 0x18 ;  /* 0x0000000425257291 */ /* 0x000fd8000f8ec0ff */
.L_x_51:
[----:B------:R-:W-:Y:S02]  /*28a0*/  LEA R0, R3, UR37, 0x3 ;  /* 0x0000002503007c11 */ /* 0x000fe4000f8e18ff */
[----:B------:R-:W-:-:S03]  /*28b0*/  SHF.L.U32 R5, R8, 0x1f, RZ ;  /* 0x0000001f08057819 */ /* 0x000fc600000006ff */
[----:B------:R-:W-:Y:S01]  /*28c0*/  VIADD R4, R0, 0xd0 ;  /* 0x000000d000047836 */ /* 0x000fe20000000000 */
[----:B------:R-:W1:Y:S02]  /*28d0*/  SYNCS.PHASECHK.TRANS64.TRYWAIT P0, [R0+URZ+0xc0], R5 ;  /* 0x0000c005000075a7 */ /* 0x000e6400080011ff */
[----:B-1----:R-:W-:Y:S05]  /*28e0*/  @!P0 BRA `(.L_x_48) ;  /* 0x0000004800b48947 */ /* 0x002fea0003800000 */
.L_x_123:
[----:B------:R-:W-:Y:S01]  /*28f0*/  ULEA UR5, UR6, UR37, 0x3 ;  /* 0x0000002506057291 */ /* 0x000fe2000f8e18ff */
[----:B------:R-:W-:Y:S01]  /*2900*/  PRMT R4, RZ, 0x654, R4 ;  /* 0x00000654ff047816 */ /* 0x000fe20000000004 */
[----:B-1----:R-:W-:Y:S01]  /*2910*/  @!P2 IMAD.MOV.U32 R5, RZ, RZ, 0x10 ;  /* 0x00000010ff05a424 */ /* 0x002fe200078e00ff */
[----:B------:R-:W-:Y:S01]  /*2920*/  SHF.L.U32 R7, R12, 0x1f, RZ ;  /* 0x0000001f0c077819 */ /* 0x000fe200000006ff */
[----:B------:R-:W-:Y:S01]  /*2930*/  UIADD3 UR4, UPT, UPT, UR5, 0x60, URZ ;  /* 0x0000006005047890 */ /* 0x000fe2000fffe0ff */
[----:B------:R1:W-:Y:S05]  /*2940*/  SYNCS.ARRIVE.TRANS64.RED.A1T0 RZ, [R4+URZ], RZ ;  /* 0x000000ff04ff79a7 */ /* 0x0003ea00081004ff */
[----:B------:R-:W-:Y:S01]  /*2950*/  IMAD.U32 R13, RZ, RZ, UR4 ;  /* 0x00000004ff0d7e24 */ /* 0x000fe2000f8e00ff */
[----:B------:R-:W2:Y:S04]  /*2960*/  SYNCS.PHASECHK.TRANS64.TRYWAIT P0, [UR5+0x70], R7 ;  /* 0x00007007ff0075a7 */ /* 0x000ea80008001105 */
[----:B------:R-:W-:Y:S01]  /*2970*/  PRMT R13, R10, 0x654, R13 ;  /* 0x000006540a0d7816 */ /* 0x000fe2000000000d */
[----:B-12---:R-:W-:Y:S06]  /*2980*/  @!P0 BRA `(.L_x_49) ;  /* 0x0000004800a08947 */ /* 0x006fec0003800000 */
.L_x_125:
[----:B------:R-:W-:Y:S01]  /*2990*/  ULEA UR4, UR6, UR37, 0x4 ;  /* 0x0000002506047291 */ /* 0x000fe2000f8e20ff */
[----:B------:R-:W-:Y:S01]  /*29a0*/  SEL R2, R13, R2, !P2 ;  /* 0x000000020d027207 */ /* 0x000fe20005000000 */
[----:B------:R-:W-:Y:S01]  /*29b0*/  UIADD3 UR5, UPT, UPT, UR5, 0x60, URZ ;  /* 0x0000006005057890 */ /* 0x000fe2000fffe0ff */
[----:B-1----:R-:W-:Y:S01]  /*29c0*/  LEA R0, R11, UR37, 0x3 ;  /* 0x000000250b007c11 */ /* 0x002fe2000f8e18ff */
[----:B------:R-:W-:Y:S01]  /*29d0*/  UIADD3 UR4, UPT, UPT, UR4, 0xf0, URZ ;  /* 0x000000f004047890 */ /* 0x000fe2000fffe0ff */
[----:B------:R1:W-:Y:S01]  /*29e0*/  @!P2 SYNCS.ARRIVE.TRANS64.RED RZ, [R2+URZ], R5 ;  /* 0x0000000502ffa9a7 */ /* 0x0003e200080004ff */
[----:B------:R-:W-:Y:S01]  /*29f0*/  UIADD3 UR6, UPT, UPT, UR6, 0x1, URZ ;  /* 0x0000000106067890 */ /* 0x000fe2000fffe0ff */
[----:B------:R-:W-:-:S03]  /*2a00*/  VIADD R3, R3, 0x1 ;  /* 0x0000000103037836 */ /* 0x000fc60000000000 */
[----:B------:R-:W-:Y:S02]  /*2a10*/  UISETP.NE.AND UP0, UPT, UR6, 0x2, UPT ;  /* 0x000000020600788c */ /* 0x000fe4000bf05270 */
[----:B------:R-:W-:Y:S01]  /*2a20*/  ISETP.NE.AND P0, PT, R3, 0x2, PT ;  /* 0x000000020300780c */ /* 0x000fe20003f05270 */
[----:B------:R-:W-:Y:S06]  /*2a30*/  UGETNEXTWORKID.BROADCAST [UR4], [UR5] ;  /* 0x00000000040073ca */ /* 0x000fec0008000100 */
[----:B------:R-:W-:Y:S02]  /*2a40*/  USEL UR4, URZ, 0x1, UP0 ;  /* 0x00000001ff047887 */ /* 0x000fe40008000000 */
[----:B------:R-:W-:-:S04]  /*2a50*/  USEL UR6, UR6, URZ, UP0 ;  /* 0x000000ff06067287 */ /* 0x000fc80008000000 */
[----:B------:R-:W-:Y:S02]  /*2a60*/  LOP3.LUT R12, R12, UR4, RZ, 0x3c, !PT ;  /* 0x000000040c0c7c12 */ /* 0x000fe4000f8e3cff */
[----:B-1----:R-:W-:-:S04]  /*2a70*/  SHF.L.U32 R5, R9, 0x1f, RZ ;  /* 0x0000001f09057819 */ /* 0x002fc800000006ff */
[----:B------:R-:W1:Y:S02]  /*2a80*/  SYNCS.PHASECHK.TRANS64.TRYWAIT P1, [R0+URZ+0x60], R5 ;  /* 0x00006005000075a7 */ /* 0x000e6400080211ff */
[----:B-1----:R-:W-:Y:S05]  /*2a90*/  @!P1 BRA `(.L_x_50) ;  /* 0x0000004800749947 */ /* 0x002fea0003800000 */
.L_x_126:
[----:B------:R-:W-:Y:S01]  /*2aa0*/  LEA R4, R11, UR37, 0x4 ;  /* 0x000000250b047c11 */ /* 0x000fe2000f8e20ff */
[----:B-1----:R-:W-:Y:S01]  /*2ab0*/  VIADD R0, R0, 0x70 ;  /* 0x0000007000007836 */ /* 0x002fe20000000000 */
[----:B------:R-:W-:Y:S01]  /*2ac0*/  SEL R3, R3, RZ, P0 ;  /* 0x000000ff03037207 */ /* 0x000fe20000000000 */
[----:B------:R-:W-:-:S03]  /*2ad0*/  VIADD R11, R11, 0x1 ;  /* 0x000000010b0b7836 */ /* 0x000fc60000000000 */
[----:B------:R-:W1:Y:S01]  /*2ae0*/  LDS.128 R4, [R4+0xf0] ;  /* 0x0000f00004047984 */ /* 0x000e620000000c00 */
[----:B------:R-:W-:Y:S02]  /*2af0*/  PRMT R0, RZ, 0x654, R0 ;  /* 0x00000654ff007816 */ /* 0x000fe40000000000 */
[C---:B------:R-:W-:Y:S01]  /*2b00*/  ISETP.NE.AND P1, PT, R11.reuse, 0x2, PT ;  /* 0x000000020b00780c */ /* 0x040fe20003f25270 */
[----:B------:R-:W-:Y:S01]  /*2b10*/  @!PT LDS RZ, [RZ] ;  /* 0x00000000fffff984 */ /* 0x000fe20000000800 */
[----:B------:R-:W-:Y:S01]  /*2b20*/  @!PT LDS RZ, [RZ] ;  /* 0x00000000fffff984 */ /* 0x000fe20000000800 */
[----:B------:R-:W-:Y:S01]  /*2b30*/  @!PT LDS RZ, [RZ] ;  /* 0x00000000fffff984 */ /* 0x000fe20000000800 */
[----:B------:R-:W-:Y:S01]  /*2b40*/  @!PT LDS RZ, [RZ] ;  /* 0x00000000fffff984 */ /* 0x000fe20000000800 */
[----:B------:R2:W-:Y:S06]  /*2b50*/  MEMBAR.ALL.CTA ;  /* 0x0000000000007992 */ /* 0x0005ec0000008000 */
[----:B--2---:R-:W2:Y:S01]  /*2b60*/  FENCE.VIEW.ASYNC.S ;  /* 0x00000000000073c6 */ /* 0x004ea20000000000 */
[----:B------:R-:W-:Y:S01]  /*2b70*/  SEL R11, R11, RZ, P1 ;  /* 0x000000ff0b0b7207 */ /* 0x000fe20000800000 */
[----:B--2---:R2:W-:Y:S01]  /*2b80*/  SYNCS.ARRIVE.TRANS64.RED.A1T0 RZ, [R0+URZ], RZ ;  /* 0x000000ff00ff79a7 */ /* 0x0045e200081004ff */
[----:B-1----:R-:W-:-:S02]  /*2b90*/  LOP3.LUT P3, RZ, R6, 0x1, RZ, 0xc0, !PT ;  /* 0x0000000106ff7812 */ /* 0x002fc4000786c0ff */
[----:B------:R-:W-:-:S04]  /*2ba0*/  SEL R5, RZ, 0x1, P0 ;  /* 0x00000001ff057807 */ /* 0x000fc80000000000 */
[----:B------:R-:W-:Y:S02]  /*2bb0*/  LOP3.LUT R8, R8, R5, RZ, 0x3c, !PT ;  /* 0x0000000508087212 */ /* 0x000fe400078e3cff */
[----:B--2---:R-:W-:-:S04]  /*2bc0*/  SEL R0, RZ, 0x1, P1 ;  /* 0x00000001ff007807 */ /* 0x004fc80000800000 */
[----:B------:R-:W-:Y:S01]  /*2bd0*/  LOP3.LUT R9, R9, R0, RZ, 0x3c, !PT ;  /* 0x0000000009097212 */ /* 0x000fe200078e3cff */
[----:B------:R-:W-:Y:S06]  /*2be0*/  @P3 BRA `(.L_x_51) ;  /* 0xfffffffc002c3947 */ /* 0x000fec000383ffff */
[----:B------:R-:W-:Y:S01]  /*2bf0*/  ULEA UR5, UR6, UR37, 0x3 ;  /* 0x0000002506057291 */ /* 0x000fe2000f8e18ff */
[----:B------:R-:W-:-:S08]  /*2c00*/  SHF.L.U32 R3, R12, 0x1f, RZ ;  /* 0x0000001f0c037819 */ /* 0x000fd000000006ff */
[----:B------:R-:W1:Y:S02]  /*2c10*/  SYNCS.PHASECHK.TRANS64 P0, [UR5+0x70], R3 ;  /* 0x00007003ff0075a7 */ /* 0x000e640008001005 */
[----:B-1----:R-:W-:Y:S05]  /*2c20*/  @P0 BRA `(.L_x_52) ;  /* 0x0000000000080947 */ /* 0x002fea0003800000 */
[----:B------:R-:W1:Y:S02]  /*2c30*/  SYNCS.PHASECHK.TRANS64.TRYWAIT P0, [UR5+0x70], R3 ;  /* 0x00007003ff0075a7 */ /* 0x000e640008001105 */
[----:B-1----:R-:W-:Y:S05]  /*2c40*/  @!P0 BRA `(.L_x_53) ;  /* 0x00000048001c8947 */ /* 0x002fea0003800000 */
.L_x_52:
[----:B------:R-:W-:-:S04]  /*2c50*/  UIADD3 UR4, UPT, UPT, UR6, 0x1, URZ ;  /* 0x0000000106047890 */ /* 0x000fc8000fffe0ff */
[----:B------:R-:W-:-:S04]  /*2c60*/  UISETP.NE.AND UP0, UPT, UR4, 0x2, UPT ;  /* 0x000000020400788c */ /* 0x000fc8000bf05270 */
[----:B------:R-:W-:Y:S02]  /*2c70*/  USEL UR7, URZ, 0x1, UP0 ;  /* 0x00000001ff077887 */ /* 0x000fe40008000000 */
[----:B------:R-:W-:-:S04]  /*2c80*/  USEL UR4, UR4, URZ, UP0 ;  /* 0x000000ff04047287 */ /* 0x000fc80008000000 */
[----:B------:R-:W-:Y:S01]  /*2c90*/  ULEA UR4, UR4, UR37, 0x3 ;  /* 0x0000002504047291 */ /* 0x000fe2000f8e18ff */
[----:B-1----:R-:W-:-:S04]  /*2ca0*/  LOP3.LUT R3, R12, UR7, RZ, 0x3c, !PT ;  /* 0x000000070c037c12 */ /* 0x002fc8000f8e3cff */
[----:B------:R-:W-:-:S04]  /*2cb0*/  SHF.L.U32 R0, R3, 0x1f, RZ ;  /* 0x0000001f03007819 */ /* 0x000fc800000006ff */
[----:B------:R-:W1:Y:S02]  /*2cc0*/  SYNCS.PHASECHK.TRANS64 P0, [UR4+0x70], R0 ;  /* 0x00007000ff0075a7 */ /* 0x000e640008001004 */
[----:B-1----:R-:W-:Y:S05]  /*2cd0*/  @P0 EXIT ;  /* 0x000000000000094d */ /* 0x002fea0003800000 */
[----:B------:R-:W-:Y:S02]  /*2ce0*/  SHF.L.U32 R3, R3, 0x1f, RZ ;  /* 0x0000001f03037819 */ /* 0x000fe400000006ff */
[----:B------:R-:W-:-:S07]  /*2cf0*/  MOV R0, UR4 ;  /* 0x0000000400007c02 */ /* 0x000fce0008000f00 */
.L_x_54:
[----:B-1----:R1:W2:Y:S02]  /*2d00*/  SYNCS.PHASECHK.TRANS64.TRYWAIT P0, [R0+URZ+0x70], R3 ;  /* 0x00007003000075a7 */ /* 0x0022a400080011ff */
[----:B--2---:R-:W-:Y:S05]  /*2d10*/  @!P0 NANOSLEEP.SYNCS 0x989680 ;  /* 0x009896800000895d */ /* 0x004fea0003900000 */
[----:B------:R-:W2:Y:S02]  /*2d20*/  @!P0 SYNCS.PHASECHK.TRANS64 P0, [R0+URZ+0x70], R3 ;  /* 0x00007003000085a7 */ /* 0x000ea400080010ff */
[----:B--2---:R-:W-:Y:S05]  /*2d30*/  @P0 EXIT ;  /* 0x000000000000094d */ /* 0x004fea0003800000 */
[----:B------:R-:W-:Y:S05]  /*2d40*/  BRA `(.L_x_54) ;  /* 0xfffffffc00ec7947 */ /* 0x000fea000383ffff */
.L_x_47:
[----:B------:R-:W-:Y:S05]  /*2d50*/  BRA.U UP4, `(.L_x_55) ;  /* 0x0000001104a07547 */ /* 0x000fea000b800000 */
[----:B------:R-:W-:Y:S01]  /*2d60*/  UMOV UR6, 0x40 ;  /* 0x0000004000067882 */ /* 0x000fe20000000000 */
[----:B------:R-:W-:Y:S01]  /*2d70*/  NOP ;  /* 0x0000000000007918 */ /* 0x000fe20000000000 */
[----:B------:R-:W-:Y:S01]  /*2d80*/  ULEA UR6, UR37, UR6, 0x18 ;  /* 0x0000000625067291 */ /* 0x000fe2000f8ec0ff */
[----:B------:R-:W-:Y:S02]  /*2d90*/  UMOV UR7, 0x400 ;  /* 0x0000040000077882 */ /* 0x000fe40000000000 */
[----:B------:R-:W-:-:S06]  /*2da0*/  ULEA UR37, UR37, UR7, 0x18 ;  /* 0x0000000725257291 */ /* 0x000fcc000f8ec0ff */
[----:B------:R-:W1:Y:S02]  /*2db0*/  LDS.U8 R2, [UR6+0x1c] ;  /* 0x00001c06ff027984 */ /* 0x000e640008000000 */
[----:B-1----:R-:W-:-:S13]  /*2dc0*/  ISETP.NE.AND P0, PT, R2, RZ, PT ;  /* 0x000000ff0200720c */ /* 0x002fda0003f05270 */
[----:B------:R-:W-:Y:S05]  /*2dd0*/  @P0 BRA `(.L_x_56) ;  /* 0x0000000400080947 */ /* 0x000fea0003800000 */
[----:B------:R-:W-:Y:S02]  /*2de0*/  UISETP.NE.U32.AND UP0, UPT, UR5, 0x1, UPT ;  /* 0x000000010500788c */ /* 0x000fe4000bf05070 */
[----:B------:R-:W-:-:S07]  /*2df0*/  UIADD3 UR8, UPT, UPT, UR6, 0x8, URZ ;  /* 0x0000000806087890 */ /* 0x000fce000fffe0ff */
[----:B------:R-:W-:Y:S05]  /*2e00*/  BRA.U !UP0, `(.L_x_57) ;  /* 0x00000001089c7547 */ /* 0x000fea000b800000 */
[----:B------:R-:W-:Y:S01]  /*2e10*/  ELECT P0, URZ, PT ;  /* 0x0000000000ff782f */ /* 0x000fe20003800000 */
[----:B------:R-:W-:-:S12]  /*2e20*/  BSSY B0, `(.L_x_57) ;  /* 0x0000025000007945 */ /* 0x000fd80003800000 */
[----:B------:R-:W-:Y:S05]  /*2e30*/  @!P0 BRA `(.L_x_58) ;  /* 0x00000000008c8947 */ /* 0x000fea0003800000 */
[----:B------:R-:W-:-:S05]  /*2e40*/  UMOV UR7, 0x10 ;  /* 0x0000001000077882 */ /* 0x000fca0000000000 */
[----:B------:R-:W-:Y:S04]  /*2e50*/  DEPBAR.LE SB1, 0x36 ;  /* 0x00009d800000791a */ /* 0x000fe80000000000 */
[----:B------:R-:W1:Y:S02]  /*2e60*/  UTCATOMSWS.2CTA.FIND_AND_SET.ALIGN UP1, UR7, UR7 ;  /* 0x00000007000775e3 */ /* 0x000e640008220800 */
[----:B-1----:R-:W-:Y:S01]  /*2e70*/  MOV R11, UR7 ;  /* 0x00000007000b7c02 */ /* 0x002fe20008000f00 */
[----:B------:R-:W-:Y:S06]  /*2e80*/  BRA.U UP1, `(.L_x_59) ;  /* 0x0000000101187547 */ /* 0x000fec000b800000 */
.L_x_60:
[----:B------:R-:W-:Y:S05]  /*2e90*/  NANOSLEEP 0x64 ;  /* 0x000000640000795d */ /* 0x000fea0003800000 */
[----:B------:R-:W-:-:S05]  /*2ea0*/  UMOV UR7, 0x10 ;  /* 0x0000001000077882 */ /* 0x000fca0000000000 */
[----:B------:R-:W-:Y:S04]  /*2eb0*/  DEPBAR.LE SB1, 0x36 ;  /* 0x00009d800000791a */ /* 0x000fe80000000000 */
[----:B------:R-:W1:Y:S02]  /*2ec0*/  UTCATOMSWS.2CTA.FIND_AND_SET.ALIGN UP1, UR7, UR7 ;  /* 0x00000007000775e3 */ /* 0x000e640008220800 */
[----:B-1----:R-:W-:Y:S01]  /*2ed0*/  MOV R11, UR7 ;  /* 0x00000007000b7c02 */ /* 0x002fe20008000f00 */
[----:B------:R-:W-:Y:S05]  /*2ee0*/  BRA.U !UP1, `(.L_x_60) ;  /* 0xfffffffd09e87547 */ /* 0x000fea000b83ffff */
.L_x_59:
[----:B------:R-:W1:Y:S01]  /*2ef0*/  LDS R5, [UR6+0x10] ;  /* 0x00001006ff057984 */ /* 0x000e620008000800 */
[----:B------:R-:W-:Y:S01]  /*2f00*/  IMAD.U32 R3, RZ, RZ, UR37 ;  /* 0x00000025ff037e24 */ /* 0x000fe2000f8e00ff */
[----:B------:R-:W-:-:S03]  /*2f10*/  MOV R2, UR4 ;  /* 0x0000000400027c02 */ /* 0x000fc60008000f00 */
[----:B------:R-:W-:Y:S01]  /*2f20*/  VIADD R3, R3, 0x110 ;  /* 0x0000011003037836 */ /* 0x000fe20000000000 */
[----:B-1----:R-:W-:-:S04]  /*2f30*/  SHF.L.U32 R5, R5, 0x1f, RZ ;  /* 0x0000001f05057819 */ /* 0x002fc800000006ff */
[----:B------:R-:W1:Y:S02]  /*2f40*/  SYNCS.PHASECHK.TRANS64.TRYWAIT P0, [UR6+0x8], R5 ;  /* 0x00000805ff0075a7 */ /* 0x000e640008001106 */
[----:B-1----:R-:W-:Y:S05]  /*2f50*/  @P0 BRA `(.L_x_61) ;  /* 0x0000000000080947 */ /* 0x002fea0003800000 */
[----:B------:R-:W1:Y:S02]  /*2f60*/  SYNCS.PHASECHK.TRANS64.TRYWAIT P0, [UR6+0x8], R5 ;  /* 0x00000805ff0075a7 */ /* 0x000e640008001106 */
[----:B-1----:R-:W-:Y:S05]  /*2f70*/  @!P0 BRA `(.L_x_62) ;  /* 0x0000004400688947 */ /* 0x002fea0003800000 */
.L_x_61:
[----:B-1----:R-:W-:Y:S01]  /*2f80*/  HFMA2 R4, -RZ, RZ, 0, 5.9604644775390625e-08 ;  /* 0x00000001ff047431 */ /* 0x002fe200000001ff */
[----:B------:R-:W-:Y:S01]  /*2f90*/  UPRMT UR7, UR4, 0x654, UR8 ;  /* 0x0000065404077896 */ /* 0x000fe20008000008 */
[----:B------:R-:W-:Y:S01]  /*2fa0*/  IMAD.MOV.U32 R6, RZ, RZ, 0xffff ;  /* 0x0000ffffff067424 */ /* 0x000fe200078e00ff */
[----:B------:R-:W-:Y:S01]  /*2fb0*/  PRMT R2, R2, 0x654, R3 ;  /* 0x0000065402027816 */ /* 0x000fe20000000003 */
[----:B------:R-:W-:Y:S02]  /*2fc0*/  IMAD.MOV.U32 R5, RZ, RZ, 0x4 ;  /* 0x00000004ff057424 */ /* 0x000fe400078e00ff */
[----:B------:R-:W-:Y:S01]  /*2fd0*/  IMAD.SHL.U32 R9, R11, 0x20, RZ ;  /* 0x000000200b097824 */ /* 0x000fe200078e00ff */
[----:B------:R-:W-:Y:S02]  /*2fe0*/  MOV R3, UR7 ;  /* 0x0000000700037c02 */ /* 0x000fe40008000f00 */
[-C--:B------:R-:W-:Y:S01]  /*2ff0*/  SHF.L.U32 R7, R6, R11.reuse, RZ ;  /* 0x0000000b06077219 */ /* 0x080fe200000006ff */
[----:B------:R1:W-:Y:S01]  /*3000*/  SYNCS.ARRIVE.TRANS64.RED RZ, [UR7], R5 ;  /* 0x00000005ffff79a7 */ /* 0x0003e20008000407 */
[----:B------:R-:W-:Y:S01]  /*3010*/  SHF.L.U32 R6, R4, R11, RZ ;  /* 0x0000000b04067219 */ /* 0x000fe200000006ff */
[----:B------:R1:W-:Y:S04]  /*3020*/  STS [UR37+0x110], R9 ;  /* 0x00011009ff007988 */ /* 0x0003e80008000825 */
[----:B------:R1:W-:Y:S04]  /*3030*/  STAS [R2.64], R11 ;  /* 0x0000000b02007dbd */ /* 0x0003e8000c0008ff */
[----:B------:R1:W-:Y:S04]  /*3040*/  ATOMS.OR RZ, [UR6+0x14], R7 ;  /* 0x00001407ffff798c */ /* 0x0003e8000b000006 */
[----:B------:R1:W-:Y:S04]  /*3050*/  ATOMS.OR RZ, [UR6+0x18], R6 ;  /* 0x00001806ffff798c */ /* 0x0003e8000b000006 */
[----:B------:R1:W-:Y:S02]  /*3060*/  ATOMS.XOR RZ, [UR6+0x10], R4 ;  /* 0x00001004ffff798c */ /* 0x0003e4000b800006 */
.L_x_58:
[----:B------:R-:W-:Y:S05]  /*3070*/  BSYNC B0 ;  /* 0x0000000000007941 */ /* 0x000fea0003800000 */
.L_x_57:
[----:B------:R-:W-:Y:S05]  /*3080*/  BRA.U UP0, `(.L_x_63) ;  /* 0x00000001006c7547 */ /* 0x000fea000b800000 */
[----:B------:R-:W-:-:S03]  /*3090*/  UMOV UR7, 0xffffffff ;  /* 0xffffffff00077882 */ /* 0x000fc60000000000 */
[----:B------:R-:W-:Y:S05]  /*30a0*/  BRA.DIV UR7, `(.L_x_64) ;  /* 0x0000004607347947 */ /* 0x000fea000b800000 */
[----:B------:R-:W-:-:S13]  /*30b0*/  ELECT P6, URZ, PT ;  /* 0x0000000000ff782f */ /* 0x000fda00038c0000 */
.L_x_130:
[----:B------:R-:W-:Y:S05]  /*30c0*/  @!P6 BRA `(.L_x_63) ;  /* 0x00000000005ce947 */ /* 0x000fea0003800000 */
[----:B-1----:R-:W1:Y:S02]  /*30d0*/  LDS R3, [UR6+0x10] ;  /* 0x00001006ff037984 */ /* 0x002e640008000800 */
[----:B-1----:R-:W-:-:S04]  /*30e0*/  SHF.L.U32 R3, R3, 0x1f, RZ ;  /* 0x0000001f03037819 */ /* 0x002fc800000006ff */
[----:B------:R-:W1:Y:S02]  /*30f0*/  SYNCS.PHASECHK.TRANS64.TRYWAIT P0, [UR6+0x8], R3 ;  /* 0x00000803ff0075a7 */ /* 0x000e640008001106 */
[----:B-1----:R-:W-:Y:S05]  /*3100*/  @P0 BRA `(.L_x_65) ;  /* 0x0000000000080947 */ /* 0x002fea0003800000 */
[----:B------:R-:W1:Y:S02]  /*3110*/  SYNCS.PHASECHK.TRANS64.TRYWAIT P0, [UR6+0x8], R3 ;  /* 0x00000803ff0075a7 */ /* 0x000e640008001106 */
[----:B-1----:R-:W-:Y:S05]  /*3120*/  @!P0 BRA `(.L_x_66) ;  /* 0x0000004400348947 */ /* 0x002fea0003800000 */
.L_x_65:
[----:B------:R-:W2:Y:S01]  /*3130*/  LDS R5, [UR37+0x110] ;  /* 0x00011025ff057984 */ /* 0x000ea20008000800 */
[----:B-1----:R-:W-:Y:S02]  /*3140*/  HFMA2 R2, -RZ, RZ, 0, 5.9604644775390625e-08 ;  /* 0x00000001ff027431 */ /* 0x002fe400000001ff */
[----:B------:R-:W-:Y:S01]  /*3150*/  IMAD.MOV.U32 R3, RZ, RZ, 0xffff ;  /* 0x0000ffffff037424 */ /* 0x000fe200078e00ff */
[----:B------:R-:W-:Y:S01]  /*3160*/  UPRMT UR7, UR4, 0x654, UR8 ;  /* 0x0000065404077896 */ /* 0x000fe20008000008 */
[----:B--2---:R-:W-:-:S03]  /*3170*/  IMAD.SHL.U32 R4, R5, 0x20, RZ ;  /* 0x0000002005047824 */ /* 0x004fc600078e00ff */
[-C--:B------:R-:W-:Y:S02]  /*3180*/  SHF.L.U32 R3, R3, R5.reuse, RZ ;  /* 0x0000000503037219 */ /* 0x080fe400000006ff */
[----:B------:R-:W-:Y:S01]  /*3190*/  SHF.L.U32 R5, R2, R5, RZ ;  /* 0x0000000502057219 */ /* 0x000fe200000006ff */
[----:B------:R2:W-:Y:S04]  /*31a0*/  STS [UR37+0x110], R4 ;  /* 0x00011004ff007988 */ /* 0x0005e80008000825 */
[----:B------:R2:W-:Y:S04]  /*31b0*/  ATOMS.OR RZ, [UR6+0x14], R3 ;  /* 0x00001403ffff798c */ /* 0x0005e8000b000006 */
[----:B------:R2:W-:Y:S01]  /*31c0*/  ATOMS.OR RZ, [UR6+0x18], R5 ;  /* 0x00001805ffff798c */ /* 0x0005e2000b000006 */
[----:B------:R-:W-:Y:S03]  /*31d0*/  SYNCS.ARRIVE.TRANS64.RED.A1T0 RZ, [UR7], RZ ;  /* 0x000000ffffff79a7 */ /* 0x000fe60008100407 */
[----:B------:R2:W-:Y:S01]  /*31e0*/  ATOMS.XOR RZ, [UR6+0x10], R2 ;  /* 0x00001002ffff798c */ /* 0x0005e2000b800006 */
[----:B------:R-:W-:Y:S05]  /*31f0*/  BRA `(.L_x_63) ;  /* 0x0000000000107947 */ /* 0x000fea0003800000 */
.L_x_56:
[----:B------:R-:W-:-:S05]  /*3200*/  MOV R2, 0xffffffff ;  /* 0xffffffff00027802 */ /* 0x000fca0000000f00 */
[----:B------:R1:W-:Y:S02]  /*3210*/  STS [UR37+0x110], R2 ;  /* 0x00011002ff007988 */ /* 0x0003e40008000825 */
[----:B-1----:R-:W-:Y:S02]  /*3220*/  MOV R2, 0x3240 ;  /* 0x0000324000027802 */ /* 0x002fe40000000f00 */
[----:B-----5:R-:W-:Y:S05]  /*3230*/  CALL.REL.NOINC `($__internal_1_$__cuda_sm10x_tcgen05_guardrail_trap_phase_invalid_during_alloc) ;  /* 0x00000048003c7944 */ /* 0x020fea0003c00000 */
.L_x_63:
[----:B------:R-:W-:Y:S05]  /*3240*/  WARPSYNC.ALL ;  /* 0x0000000000007948 */ /* 0x000fea0003800000 */
[----:B------:R-:W3:Y:S01]  /*3250*/  S2UR UR8, SR_CgaCtaId ;  /* 0x00000000000879c3 */ /* 0x000ee20000008800 */
[----:B------:R-:W-:Y:S01]  /*3260*/  UMOV UR6, 0x400 ;  /* 0x0000040000067882 */ /* 0x000fe20000000000 */
[----:B------:R-:W-:-:S06]  /*3270*/  NOP ;  /* 0x0000000000007918 */ /* 0x000fcc0000000000 */
[----:B------:R-:W-:Y:S06]  /*3280*/  BAR.ARV 0x6, 0xa0 ;  /* 0x0182800000007b1d */ /* 0x000fec0000002000 */
[----:B------:R-:W-:Y:S01]  /*3290*/  LOP3.LUT R0, R0, 0xffff, RZ, 0xc0, !PT ;  /* 0x0000ffff00007812 */ /* 0x000fe200078ec0ff */
[----:B-1----:R-:W-:Y:S01]  /*32a0*/  IMAD.MOV.U32 R9, RZ, RZ, 0x1 ;  /* 0x00000001ff097424 */ /* 0x002fe200078e00ff */
[----:B------:R-:W-:Y:S01]  /*32b0*/  LOP3.LUT R8, R8, 0xffff, RZ, 0xc0, !PT ;  /* 0x0000ffff08087812 */ /* 0x000fe200078ec0ff */
[----:B------:R-:W-:Y:S01]  /*32c0*/  UMOV UR22, URZ ;  /* 0x000000ff00167c82 */ /* 0x000fe20008000000 */
[----:B------:R-:W-:Y:S01]  /*32d0*/  R2UR UR12, R0 ;  /* 0x00000000000c72ca */ /* 0x000fe200000e0000 */
[----:B------:R-:W-:Y:S01]  /*32e0*/  UMOV UR21, URZ ;  /* 0x000000ff00157c82 */ /* 0x000fe20008000000 */
[----:B------:R-:W-:Y:S01]  /*32f0*/  R2UR UR13, R8 ;  /* 0x00000000080d72ca */ /* 0x000fe200000e0000 */
[----:B------:R-:W-:Y:S01]  /*3300*/  IMAD.MOV.U32 R8, RZ, RZ, RZ ;  /* 0x000000ffff087224 */ /* 0x000fe200078e00ff */
[----:B------:R-:W-:Y:S01]  /*3310*/  UMOV UR20, URZ ;  /* 0x000000ff00147c82 */ /* 0x000fe20008000000 */
[----:B------:R-:W-:-:S02]  /*3320*/  UISETP.NE.AND UP2, UPT, UR5, URZ, UPT ;  /* 0x000000ff0500728c */ /* 0x000fc4000bf45270 */
[----:B---3--:R-:W-:Y:S01]  /*3330*/  ULEA UR8, UR8, UR6, 0x18 ;  /* 0x0000000608087291 */ /* 0x008fe2000f8ec0ff */
[----:B------:R-:W1:Y:S03]  /*3340*/  LDCU UR6, c[0x0][0x38c] ;  /* 0x00007180ff0677ac */ /* 0x000e660008000800 */
[----:B------:R-:W-:Y:S02]  /*3350*/  UIADD3 UR14, UPT, UPT, UR8, 0x4400, URZ ;  /* 0x00004400080e7890 */ /* 0x000fe4000fffe0ff */
[----:B------:R-:W-:-:S03]  /*3360*/  UIADD3 UR15, UPT, UPT, UR8, 0xc400, URZ ;  /* 0x0000c400080f7890 */ /* 0x000fc6000fffe0ff */
[----:B--2---:R-:W2:Y:S01]  /*3370*/  LDS R2, [UR8+0x110] ;  /* 0x00011008ff027984 */ /* 0x004ea20008000800 */
[----:B------:R-:W-:Y:S02]  /*3380*/  USHF.R.U32.HI UR14, URZ, 0x4, UR14 ;  /* 0x00000004ff0e7899 */ /* 0x000fe4000801160e */
[----:B------:R-:W-:Y:S02]  /*3390*/  USHF.R.U32.HI UR15, URZ, 0x4, UR15 ;  /* 0x00000004ff0f7899 */ /* 0x000fe4000801160f */
[----:B------:R-:W-:Y:S02]  /*33a0*/  ULOP3.LUT UR14, UR14, 0x3fff, URZ, 0xc0, !UPT ;  /* 0x00003fff0e0e7892 */ /* 0x000fe4000f8ec0ff */
[----:B------:R-:W-:Y:S02]  /*33b0*/  ULOP3.LUT UR15, UR15, 0x3fff, URZ, 0xc0, !UPT ;  /* 0x00003fff0f0f7892 */ /* 0x000fe4000f8ec0ff */
[----:B------:R-:W-:Y:S02]  /*33c0*/  ULOP3.LUT UR14, UR14, 0x10000, URZ, 0xfc, !UPT ;  /* 0x000100000e0e7892 */ /* 0x000fe4000f8efcff */
[----:B-1----:R-:W-:-:S02]  /*33d0*/  UIADD3 UR6, UPT, UPT, UR6, 0x3f, URZ ;  /* 0x0000003f06067890 */ /* 0x002fc4000fffe0ff */
[----:B------:R-:W-:Y:S02]  /*33e0*/  ULOP3.LUT UR15, UR15, 0x10000, URZ, 0xfc, !UPT ;  /* 0x000100000f0f7892 */ /* 0x000fe4000f8efcff */
[----:B------:R-:W-:Y:S01]  /*33f0*/  USHF.R.S32.HI UR7, URZ, 0x1f, UR6 ;  /* 0x0000001fff077899 */ /* 0x000fe20008011406 */
[----:B------:R-:W-:Y:S01]  /*3400*/  UMOV UR28, 0x0 ;  /* 0x00000000001c7882 */ /* 0x000fe20000000000 */
[----:B------:R-:W-:Y:S02]  /*3410*/  UMOV UR29, 0x101004a0 ;  /* 0x101004a0001d7882 */ /* 0x000fe40000000000 */
[----:B------:R-:W-:Y:S01]  /*3420*/  ULEA.HI UR7, UR7, UR6, URZ, 0x6 ;  /* 0x0000000607077291 */ /* 0x000fe2000f8f30ff */
[----:B------:R-:W-:Y:S01]  /*3430*/  UMOV UR26, 0x0 ;  /* 0x00000000001a7882 */ /* 0x000fe20000000000 */
[----:B------:R-:W-:Y:S02]  /*3440*/  UMOV UR27, 0x101004a0 ;  /* 0x101004a0001b7882 */ /* 0x000fe40000000000 */
[----:B------:R-:W-:-:S04]  /*3450*/  USHF.R.S32.HI UR7, URZ, 0x6, UR7 ;  /* 0x00000006ff077899 */ /* 0x000fc80008011407 */
[----:B------:R-:W-:-:S04]  /*3460*/  UISETP.LT.AND UP0, UPT, UR7, 0x1, UPT ;  /* 0x000000010700788c */ /* 0x000fc8000bf01270 */
[----:B------:R-:W-:Y:S01]  /*3470*/  USEL UR23, UR7, 0x1, !UP0 ;  /* 0x0000000107177887 */ /* 0x000fe2000c000000 */
[----:B--2---:R-:W-:Y:S02]  /*3480*/  R2UR UR24, R2 ;  /* 0x00000000021872ca */ /* 0x004fe400000e0000 */
[----:B------:R-:W-:-:S13]  /*3490*/  CS2R R2, SRZ ;  /* 0x0000000000027805 */ /* 0x000fda000001ff00 */
.L_x_74:
[C---:B------:R-:W-:Y:S02]  /*34a0*/  LEA R0, R8.reuse, UR8, 0x3 ;  /* 0x0000000808007c11 */ /* 0x040fe4000f8e18ff */
[----:B------:R-:W-:Y:S02]  /*34b0*/  SHF.L.U32 R5, R3, 0x1f, RZ ;  /* 0x0000001f03057819 */ /* 0x000fe400000006ff */
[----:B------:R-:W-:Y:S02]  /*34c0*/  LEA R4, R8, UR8, 0x4 ;  /* 0x0000000808047c11 */ /* 0x000fe4000f8e20ff */
[----:B------:R-:W1:Y:S02]  /*34d0*/  SYNCS.PHASECHK.TRANS64.TRYWAIT P0, [R0+URZ+0x60], R5 ;  /* 0x00006005000075a7 */ /* 0x000e6400080011ff */
[----:B-1-34-:R-:W-:Y:S05]  /*34e0*/  @!P0 BRA `(.L_x_67) ;  /* 0x00000040005c8947 */ /* 0x01afea0003800000 */
.L_x_131:
[----:B-1----:R-:W1:Y:S01]  /*34f0*/  LDS.128 R4, [R4+0xf0] ;  /* 0x0000f00004047984 */ /* 0x002e620000000c00 */
[----:B------:R-:W-:Y:S02]  /*3500*/  VIADD R0, R0, 0x70 ;  /* 0x0000007000007836 */ /* 0x000fe40000000000 */
[----:B------:R-:W-:Y:S01]  /*3510*/  VIADD R8, R8, 0x1 ;  /* 0x0000000108087836 */ /* 0x000fe20000000000 */
[----:B------:R-:W-:Y:S01]  /*3520*/  @!PT LDS RZ, [RZ] ;  /* 0x00000000fffff984 */ /* 0x000fe20000000800 */
[----:B------:R-:W-:Y:S01]  /*3530*/  @!PT LDS RZ, [RZ] ;  /* 0x00000000fffff984 */ /* 0x000fe20000000800 */
[----:B------:R-:W-:Y:S01]  /*3540*/  @!PT LDS RZ, [RZ] ;  /* 0x00000000fffff984 */ /* 0x000fe20000000800 */
[----:B------:R-:W-:Y:S01]  /*3550*/  @!PT LDS RZ, [RZ] ;  /* 0x00000000fffff984 */ /* 0x000fe20000000800 */
[----:B------:R2:W-:Y:S06]  /*3560*/  MEMBAR.ALL.CTA ;  /* 0x0000000000007992 */ /* 0x0005ec0000008000 */
[----:B--2---:R-:W2:Y:S01]  /*3570*/  FENCE.VIEW.ASYNC.S ;  /* 0x00000000000073c6 */ /* 0x004ea20000000000 */
[----:B------:R-:W-:-:S04]  /*3580*/  PRMT R0, RZ, 0x654, R0 ;  /* 0x00000654ff007816 */ /* 0x000fc80000000000 */
[----:B--2---:R2:W-:Y:S01]  /*3590*/  SYNCS.ARRIVE.TRANS64.RED.A1T0 RZ, [R0+URZ], RZ ;  /* 0x000000ff00ff79a7 */ /* 0x0045e200081004ff */
[----:B-1----:R-:W-:Y:S01]  /*35a0*/  LOP3.LUT P1, RZ, R6, 0x1, RZ, 0xc0, !PT ;  /* 0x0000000106ff7812 */ /* 0x002fe2000782c0ff */
[----:B--2---:R-:W-:-:S12]  /*35b0*/  BRA.U UP2, `(.L_x_68) ;  /* 0x0000000102e07547 */ /* 0x004fd8000b800000 */
[----:B------:R-:W1:Y:S01]  /*35c0*/  LDCU UR6, c[0x0][0x38c] ;  /* 0x00007180ff0677ac */ /* 0x000e620008000800 */
[----:B------:R-:W-:Y:S02]  /*35d0*/  PLOP3.LUT P2, PT, PT, PT, PT, 0x80, 0x8 ;  /* 0x000000000008781c */ /* 0x000fe40003f4f070 */
[----:B------:R-:W-:Y:S01]  /*35e0*/  SHF.L.U32 R5, R9, 0x1f, RZ ;  /* 0x0000001f09057819 */ /* 0x000fe200000006ff */
[----:B------:R-:W-:Y:S02]  /*35f0*/  ULEA UR10, UR22, UR8, 0x3 ;  /* 0x00000008160a7291 */ /* 0x000fe4000f8e18ff */
[----:B------:R-:W-:Y:S02]  /*3600*/  ULEA UR11, UR22, UR24, 0x6 ;  /* 0x00000018160b7291 */ /* 0x000fe4000f8e30ff */
[----:B-1----:R-:W-:-:S06]  /*3610*/  UISETP.GE.AND UP0, UPT, UR6, 0x1, UPT ;  /* 0x000000010600788c */ /* 0x002fcc000bf06270 */
[----:B------:R-:W-:-:S05]  /*3620*/  PLOP3.LUT P0, PT, PT, PT, UP0, 0x80, 0x8 ;  /* 0x000000000008781c */ /* 0x000fca0003f0f008 */
[----:B------:R-:W-:-:S08]  /*3630*/  @UP0 ULEA UR6, UR21, UR8, 0x3 ;  /* 0x0000000815060291 */ /* 0x000fd0000f8e18ff */
[----:B------:R-:W-:-:S04]  /*3640*/  @P0 SHF.L.U32 R0, R2, 0x1f, RZ ;  /* 0x0000001f02000819 */ /* 0x000fc800000006ff */
[----:B------:R1:W2:Y:S01]  /*3650*/  @P0 SYNCS.PHASECHK.TRANS64.TRYWAIT P2, [UR6], R0 ;  /* 0x00000000ff0005a7 */ /* 0x0002a20008041106 */
[----:B------:R-:W3:Y:S02]  /*3660*/  SYNCS.PHASECHK.TRANS64.TRYWAIT P0, [UR10+0xa0], R5 ;  /* 0x0000a005ff0075a7 */ /* 0x000ee4000800110a */
[----:B-123--:R-:W-:Y:S05]  /*3670*/  @!P0 BRA `(.L_x_69) ;  /* 0x00000040000c8947 */ /* 0x00efea0003800000 */
.L_x_133:
[----:B------:R-:W-:Y:S01]  /*3680*/  UMOV UR19, UR20 ;  /* 0x0000001400137c82 */ /* 0x000fe20008000000 */
[----:B------:R-:W-:Y:S05]  /*3690*/  BRA.U !UP0, `(.L_x_70) ;  /* 0x0000000108987547 */ /* 0x000fea000b800000 */
[----:B------:R-:W-:Y:S02]  /*36a0*/  UIADD3 UR19, UPT, UPT, UR23, UR20, URZ ;  /* 0x0000001417137290 */ /* 0x000fe4000fffe0ff */
[----:B------:R-:W-:Y:S01]  /*36b0*/  UPLOP3.LUT UP3, UPT, UPT, UPT, UPT, 0x40, 0x4 ;  /* 0x000000000004789c */ /* 0x000fe20003f6e870 */
[----:B------:R-:W-:Y:S01]  /*36c0*/  UMOV UR18, UR7 ;  /* 0x0000000700127c82 */ /* 0x000fe20008000000 */
[----:B------:R-:W-:-:S09]  /*36d0*/  UMOV UR17, UR21 ;  /* 0x0000001500117c82 */ /* 0x000fd20008000000 */
.L_x_73:
[----:B--2---:R-:W-:Y:S01]  /*36e0*/  ULEA UR9, UR17, UR8, 0x3 ;  /* 0x0000000811097291 */ /* 0x004fe2000f8e18ff */
[----:B---3--:R-:W-:Y:S11]  /*36f0*/  @P2 BRA `(.L_x_71) ;  /* 0x00000000000c2947 */ /* 0x008ff60003800000 */
[----:B-1----:R-:W-:Y:S04]  /*3700*/  SHF.L.U32 R5, R2, 0x1f, RZ ;  /* 0x0000001f02057819 */ /* 0x002fe800000006ff */
[----:B------:R-:W1:Y:S02]  /*3710*/  SYNCS.PHASECHK.TRANS64.TRYWAIT P0, [UR9], R5 ;  /* 0x00000005ff0075a7 */ /* 0x000e640008001109 */
[----:B-1----:R-:W-:Y:S05]  /*3720*/  @!P0 BRA `(.L_x_72) ;  /* 0x0000003c00f88947 */ /* 0x002fea0003800000 */
.L_x_71:
[----:B------:R-:W-:Y:S01]  /*3730*/  UISETP.NE.AND UP0, UPT, UR18, 0x1, UPT ;  /* 0x000000011200788c */ /* 0x000fe2000bf05270 */
[----:B------:R-:W-:Y:S01]  /*3740*/  PLOP3.LUT P2, PT, PT, PT, PT, 0x80, 0x8 ;  /* 0x000000000008781c */ /* 0x000fe20003f4f070 */
[----:B------:R-:W-:Y:S02]  /*3750*/  UIADD3 UR21, UPT, UPT, UR17, 0x1, URZ ;  /* 0x0000000111157890 */ /* 0x000fe4000fffe0ff */
[----:B------:R-:W-:Y:S02]  /*3760*/  ULEA UR30, UR17, UR15, 0x7 ;  /* 0x0000000f111e7291 */ /* 0x000fe4000f8e38ff */
[----:B------:R-:W-:Y:S01]  /*3770*/  UISETP.NE.AND UP1, UPT, UR21, 0x4, UPT ;  /* 0x000000041500788c */ /* 0x000fe2000bf25270 */
[----:B------:R-:W-:Y:S01]  /*3780*/  PLOP3.LUT P0, PT, PT, PT, UP0, 0x80, 0x8 ;  /* 0x000000000008781c */ /* 0x000fe20003f0f008 */
[----:B------:R-:W-:Y:S02]  /*3790*/  ULEA UR32, UR17, UR14, 0x9 ;  /* 0x0000000e11207291 */ /* 0x000fe4000f8e48ff */
[----:B------:R-:W-:Y:S02]  /*37a0*/  USEL UR16, URZ, 0x1, UP1 ;  /* 0x00000001ff107887 */ /* 0x000fe40008800000 */
[----:B------:R-:W-:Y:S02]  /*37b0*/  USEL UR21, UR21, URZ, UP1 ;  /* 0x000000ff15157287 */ /* 0x000fe40008800000 */
[----:B------:R-:W-:Y:S02]  /*37c0*/  UIADD3 UR36, UPT, UPT, UR30, 0x2, URZ ;  /* 0x000000021e247890 */ /* 0x000fe4000fffe0ff */
[----:B------:R-:W-:Y:S01]  /*37d0*/  @UP0 ULEA UR6, UR21, UR8, 0x3 ;  /* 0x0000000815060291 */ /* 0x000fe2000f8e18ff */
[----:B------:R-:W-:Y:S01]  /*37e0*/  LOP3.LUT R2, R2, UR16, RZ, 0x3c, !PT ;  /* 0x0000001002027c12 */ /* 0x000fe2000f8e3cff */
[----:B------:R-:W-:Y:S02]  /*37f0*/  UIADD3 UR34, UPT, UPT, UR32, 0x2, URZ ;  /* 0x0000000220227890 */ /* 0x000fe4000fffe0ff */
[----:B------:R-:W-:Y:S01]  /*3800*/  UIADD3 UR9, UPT, UPT, UR9, 0x20, URZ ;  /* 0x0000002009097890 */ /* 0x000fe2000fffe0ff */
[----:B-1----:R-:W-:Y:S01]  /*3810*/  @P0 SHF.L.U32 R0, R2, 0x1f, RZ ;  /* 0x0000001f02000819 */ /* 0x002fe200000006ff */
[----:B------:R-:W-:Y:S01]  /*3820*/  UMOV UR31, 0x80004020 ;  /* 0x80004020001f7882 */ /* 0x000fe20000000000 */
[----:B------:R-:W-:Y:S01]  /*3830*/  UMOV UR33, 0x80004020 ;  /* 0x8000402000217882 */ /* 0x000fe20000000000 */
[----:B------:R-:W-:Y:S01]  /*3840*/  UMOV UR37, 0x80004020 ;  /* 0x8000402000257882 */ /* 0x000fe20000000000 */
[----:B------:R2:W3:Y:S01]  /*3850*/  @P0 SYNCS.PHASECHK.TRANS64.TRYWAIT P2, [UR6], R0 ;  /* 0x00000000ff0005a7 */ /* 0x0004e20008041106 */
[----:B------:R-:W-:Y:S01]  /*3860*/  UIADD3 UR20, UPT, UPT, UR20, 0x1, URZ ;  /* 0x0000000114147890 */ /* 0x000fe2000fffe0ff */
[----:B------:R2:W-:Y:S01]  /*3870*/  UTCIMMA.2CTA gdesc[UR32], gdesc[UR30], tmem[UR11], tmem[UR28], idesc[UR29], UP3 ;  /* 0x00ff1c1e200075ea */ /* 0x0005e20009a0010b */
[----:B------:R-:W-:Y:S02]  /*3880*/  UIADD3 UR18, UPT, UPT, UR18, -0x1, URZ ;  /* 0xffffffff12127890 */ /* 0x000fe4000fffe0ff */
[----:B------:R-:W-:Y:S02]  /*3890*/  UISETP.NE.AND UP0, UPT, UR20, UR19, UPT ;  /* 0x000000131400728c */ /* 0x000fe4000bf05270 */
[----:B------:R-:W-:Y:S01]  /*38a0*/  UPLOP3.LUT UP3, UPT, UPT, UPT, UPT, 0x80, 0x8 ;  /* 0x000000000008789c */ /* 0x000fe20003f6f070 */
[----:B------:R-:W-:Y:S01]  /*38b0*/  UMOV UR35, 0x80004020 ;  /* 0x8000402000237882 */ /* 0x000fe20000000000 */
[----:B------:R-:W-:Y:S01]  /*38c0*/  UMOV UR17, UR21 ;  /* 0x0000001500117c82 */ /* 0x000fe20008000000 */
[----:B------:R2:W-:Y:S01]  /*38d0*/  UTCIMMA.2CTA gdesc[UR34], gdesc[UR36], tmem[UR11], tmem[UR26], idesc[UR27], UPT ;  /* 0x00ff1a24220075ea */ /* 0x0005e2000ba0010b */
[----:B------:R2:W-:Y:S03]  /*38e0*/  UTCBAR.2CTA.MULTICAST [UR9], URZ, UR13 ;  /* 0x000000ff090073e9 */ /* 0x0005e6000820080d */
[----:B------:R-:W-:Y:S05]  /*38f0*/  BRA.U UP0, `(.L_x_73) ;  /* 0xfffffffd00787547 */ /* 0x000fea000b83ffff */
.L_x_70:
[----:B------:R-:W-:Y:S01]  /*3900*/  UIADD3 UR10, UPT, UPT, UR10, 0x80, URZ ;  /* 0x000000800a0a7890 */ /* 0x000fe2000fffe0ff */
[----:B------:R-:W-:-:S08]  /*3910*/  UMOV UR20, UR19 ;  /* 0x0000001300147c82 */ /* 0x000fd00008000000 */
[----:B------:R4:W-:Y:S01]  /*3920*/  UTCBAR.2CTA.MULTICAST [UR10], URZ, UR12 ;  /* 0x000000ff0a0073e9 */ /* 0x0009e2000820080c */
[----:B------:R-:W-:Y:S02]  /*3930*/  NOP ;  /* 0x0000000000007918 */ /* 0x000fe40000000000 */
.L_x_68:
[----:B------:R-:W-:Y:S01]  /*3940*/  UIADD3 UR22, UPT, UPT, UR22, 0x1, URZ ;  /* 0x0000000116167890 */ /* 0x000fe2000fffe0ff */
[----:B------:R-:W-:-:S03]  /*3950*/  ISETP.NE.AND P0, PT, R8, 0x2, PT ;  /* 0x000000020800780c */ /* 0x000fc60003f05270 */
[----:B------:R-:W-:Y:S01]  /*3960*/  UISETP.NE.AND UP0, UPT, UR22, 0x4, UPT ;  /* 0x000000041600788c */ /* 0x000fe2000bf05270 */
[----:B-12---:R-:W-:Y:S02]  /*3970*/  SEL R0, RZ, 0x1, P0 ;  /* 0x00000001ff007807 */ /* 0x006fe40000000000 */
[----:B------:R-:W-:Y:S01]  /*3980*/  SEL R8, R8, RZ, P0 ;  /* 0x000000ff08087207 */ /* 0x000fe20000000000 */
[----:B------:R-:W-:Y:S01]  /*3990*/  USEL UR6, URZ, 0x1, UP0 ;  /* 0x00000001ff067887 */ /* 0x000fe20008000000 */
[----:B------:R-:W-:Y:S01]  /*39a0*/  LOP3.LUT R3, R3, R0, RZ, 0x3c, !PT ;  /* 0x0000000003037212 */ /* 0x000fe200078e3cff */
[----:B------:R-:W-:-:S04]  /*39b0*/  USEL UR22, UR22, URZ, UP0 ;  /* 0x000000ff16167287 */ /* 0x000fc80008000000 */
[----:B------:R-:W-:Y:S01]  /*39c0*/  LOP3.LUT R9, R9, UR6, RZ, 0x3c, !PT ;  /* 0x0000000609097c12 */ /* 0x000fe2000f8e3cff */
[----:B------:R-:W-:Y:S07]  /*39d0*/  @P1 BRA `(.L_x_74) ;  /* 0xfffffff800b01947 */ /* 0x000fee000383ffff */
[----:B------:R-:W1:Y:S01]  /*39e0*/  S2UR UR6, SR_CgaCtaId ;  /* 0x00000000000679c3 */ /* 0x000e620000008800 */
[----:B------:R-:W-:Y:S01]  /*39f0*/  ELECT P0, URZ, PT ;  /* 0x0000000000ff782f */ /* 0x000fe20003800000 */
[----:B------:R-:W-:Y:S01]  /*3a00*/  HFMA2 R0, -RZ, RZ, 0, 5.9604644775390625e-08 ;  /* 0x00000001ff007431 */ /* 0x000fe200000001ff */
[----:B------:R-:W-:-:S05]  /*3a10*/  UMOV UR7, 0x40 ;  /* 0x0000004000077882 */ /* 0x000fca0000000000 */
[----:B------:R-:W-:Y:S01]  /*3a20*/  UVIRTCOUNT.DEALLOC.SMPOOL 0x80 ;  /* 0x000000800000784c */ /* 0x000fe20000000000 */
[----:B------:R-:W-:Y:S02]  /*3a30*/  UISETP.NE.AND UP0, UPT, UR5, URZ, UPT ;  /* 0x000000ff0500728c */ /* 0x000fe4000bf05270 */
[----:B-1----:R-:W-:-:S09]  /*3a40*/  ULEA UR6, UR6, UR7, 0x18 ;  /* 0x0000000706067291 */ /* 0x002fd2000f8ec0ff */
[----:B------:R1:W-:Y:S01]  /*3a50*/  @P0 STS.U8 [UR6+0x1c], R0 ;  /* 0x00001c00ff000988 */ /* 0x0003e20008000006 */
[----:B------:R-:W-:Y:S05]  /*3a60*/  BRA.U UP0, `(.L_x_75) ;  /* 0x0000000100a07547 */ /* 0x000fea000b800000 */
[----:B------:R-:W-:Y:S01]  /*3a70*/  UIADD3 UR5, UPT, UPT, UR8, 0xa0, URZ ;  /* 0x000000a008057890 */ /* 0x000fe2000fffe0ff */
[----:B------:R-:W-:-:S03]  /*3a80*/  SHF.L.U32 R3, R9, 0x1f, RZ ;  /* 0x0000001f09037819 */ /* 0x000fc600000006ff */
[----:B------:R-:W-:-:S09]  /*3a90*/  ULEA UR7, UR22, UR5, 0x3 ;  /* 0x0000000516077291 */ /* 0x000fd2000f8e18ff */
[----:B------:R-:W2:Y:S02]  /*3aa0*/  SYNCS.PHASECHK.TRANS64.TRYWAIT P0, [UR7], R3 ;  /* 0x00000003ff0075a7 */ /* 0x000ea40008001107 */
[----:B--2---:R-:W-:Y:S05]  /*3ab0*/  @!P0 BRA `(.L_x_76) ;  /* 0x0000003c002c8947 */ /* 0x004fea0003800000 */
.L_x_136:
[----:B------:R-:W-:-:S04]  /*3ac0*/  UIADD3 UR9, UPT, UPT, UR22, 0x1, URZ ;  /* 0x0000000116097890 */ /* 0x000fc8000fffe0ff */
[----:B------:R-:W-:-:S04]  /*3ad0*/  UISETP.NE.AND UP1, UPT, UR9, 0x4, UPT ;  /* 0x000000040900788c */ /* 0x000fc8000bf25270 */
[----:B----4-:R-:W-:Y:S02]  /*3ae0*/  USEL UR10, URZ, 0x1, UP1 ;  /* 0x00000001ff0a7887 */ /* 0x010fe40008800000 */
[----:B------:R-:W-:-:S04]  /*3af0*/  USEL UR9, UR9, URZ, UP1 ;  /* 0x000000ff09097287 */ /* 0x000fc80008800000 */
[----:B------:R-:W-:Y:S01]  /*3b00*/  ULEA UR7, UR9, UR5, 0x3 ;  /* 0x0000000509077291 */ /* 0x000fe2000f8e18ff */
[----:B------:R-:W-:-:S04]  /*3b10*/  LOP3.LUT R2, R9, UR10, RZ, 0x3c, !PT ;  /* 0x0000000a09027c12 */ /* 0x000fc8000f8e3cff */
[----:B-1----:R-:W-:-:S04]  /*3b20*/  SHF.L.U32 R3, R2, 0x1f, RZ ;  /* 0x0000001f02037819 */ /* 0x002fc800000006ff */
[----:B------:R-:W1:Y:S02]  /*3b30*/  SYNCS.PHASECHK.TRANS64.TRYWAIT P0, [UR7], R3 ;  /* 0x00000003ff0075a7 */ /* 0x000e640008001107 */
[----:B-1----:R-:W-:Y:S05]  /*3b40*/  @!P0 BRA `(.L_x_77) ;  /* 0x0000003c00208947 */ /* 0x002fea0003800000 */
.L_x_138:
        /* <DEDUP_REMOVED lines=9> */
.L_x_140:
[----:B------:R-:W-:-:S04]  /*3be0*/  UIADD3 UR9, UPT, UPT, UR9, 0x1, URZ ;  /* 0x0000000109097890 */ /* 0x000fc8000fffe0ff */
[----:B------:R-:W-:-:S04]  /*3bf0*/  UISETP.NE.AND UP1, UPT, UR9, 0x4, UPT ;  /* 0x000000040900788c */ /* 0x000fc8000bf25270 */
[----:B------:R-:W-:Y:S02]  /*3c00*/  USEL UR7, URZ, 0x1, UP1 ;  /* 0x00000001ff077887 */ /* 0x000fe40008800000 */
[----:B------:R-:W-:-:S04]  /*3c10*/  USEL UR9, UR9, URZ, UP1 ;  /* 0x000000ff09097287 */ /* 0x000fc80008800000 */
[----:B------:R-:W-:Y:S01]  /*3c20*/  ULEA UR9, UR9, UR5, 0x3 ;  /* 0x0000000509097291 */ /* 0x000fe2000f8e18ff */
[----:B-1----:R-:W-:-:S04]  /*3c30*/  LOP3.LUT R3, R2, UR7, RZ, 0x3c, !PT ;  /* 0x0000000702037c12 */ /* 0x002fc8000f8e3cff */
[----:B------:R-:W-:Y:S01]  /*3c40*/  SHF.L.U32 R3, R3, 0x1f, RZ ;  /* 0x0000001f03037819 */ /* 0x000fe200000006ff */
[----:B------:R-:W-:-:S04]  /*3c50*/  IMAD.U32 R0, RZ, RZ, UR9 ;  /* 0x00000009ff007e24 */ /* 0x000fc8000f8e00ff */
[----:B------:R1:W2:Y:S03]  /*3c60*/  SYNCS.PHASECHK.TRANS64.TRYWAIT P0, [R0+URZ], R3 ;  /* 0x00000003000075a7 */ /* 0x0002a600080011ff */
[----:B--2---:R-:W-:Y:S05]  /*3c70*/  @!P0 NANOSLEEP.SYNCS 0x989680 ;  /* 0x009896800000895d */ /* 0x004fea0003900000 */
[----:B------:R-:W2:Y:S02]  /*3c80*/  @!P0 SYNCS.PHASECHK.TRANS64 P0, [R0+URZ], R3 ;  /* 0x00000003000085a7 */ /* 0x000ea400080010ff */
[----:B--2---:R-:W-:Y:S05]  /*3c90*/  @P0 BRA `(.L_x_79) ;  /* 0x0000000000200947 */ /* 0x004fea0003800000 */
.L_x_80:
[----:B--2---:R2:W4:Y:S02]  /*3ca0*/  SYNCS.PHASECHK.TRANS64.TRYWAIT P0, [R0+URZ], R3 ;  /* 0x00000003000075a7 */ /* 0x00452400080011ff */
[----:B----4-:R-:W-:Y:S05]  /*3cb0*/  @!P0 NANOSLEEP.SYNCS 0x989680 ;  /* 0x009896800000895d */ /* 0x010fea0003900000 */
[----:B------:R-:W4:Y:S02]  /*3cc0*/  @!P0 SYNCS.PHASECHK.TRANS64 P0, [R0+URZ], R3 ;  /* 0x00000003000085a7 */ /* 0x000f2400080010ff */
[----:B----4-:R-:W-:Y:S05]  /*3cd0*/  @!P0 BRA `(.L_x_80) ;  /* 0xfffffffc00f08947 */ /* 0x010fea000383ffff */
[----:B------:R-:W-:Y:S05]  /*3ce0*/  BRA `(.L_x_79) ;  /* 0x00000000000c7947 */ /* 0x000fea0003800000 */
.L_x_75:
[----:B------:R-:W-:-:S04]  /*3cf0*/  UIADD3 UR5, UPT, UPT, UR8, 0xe0, URZ ;  /* 0x000000e008057890 */ /* 0x000fc8000fffe0ff */
[----:B------:R-:W-:-:S09]  /*3d00*/  UPRMT UR5, UR4, 0x654, UR5 ;  /* 0x0000065404057896 */ /* 0x000fd20008000005 */
[----:B------:R-:W-:Y:S03]  /*3d10*/  SYNCS.ARRIVE.TRANS64.RED.A1T0 RZ, [UR5], RZ ;  /* 0x000000ffffff79a7 */ /* 0x000fe60008100405 */
.L_x_79:
[----:B-12---:R-:W-:Y:S01]  /*3d20*/  SHF.L.U32 R3, RZ, 0x1f, RZ ;  /* 0x0000001fff037819 */ /* 0x006fe200000006ff */
[----:B------:R-:W-:Y:S01]  /*3d30*/  UIADD3 UR5, UPT, UPT, UR8, 0xe0, URZ ;  /* 0x000000e008057890 */ /* 0x000fe2000fffe0ff */
[----:B------:R-:W-:Y:S02]  /*3d40*/  PLOP3.LUT P0, PT, PT, PT, UP0, 0x80, 0x8 ;  /* 0x000000000008781c */ /* 0x000fe40003f0f008 */
[----:B------:R-:W1:Y:S02]  /*3d50*/  SYNCS.PHASECHK.TRANS64.TRYWAIT P1, [UR8+0xe0], R3 ;  /* 0x0000e003ff0075a7 */ /* 0x000e640008021108 */
[----:B-1----:R-:W-:Y:S09]  /*3d60*/  @!P1 BRA `(.L_x_81) ;  /* 0x0000003800c89947 */ /* 0x002ff20003800000 */
.L_x_142:
[----:B------:R-:W-:Y:S01]  /*3d70*/  @!UP0 UPRMT UR5, UR4, 0x654, UR5 ;  /* 0x0000065404058896 */ /* 0x000fe20008000005 */
[----:B------:R-:W-:Y:S02]  /*3d80*/  UMOV UR8, 0xffff ;  /* 0x0000ffff00087882 */ /* 0x000fe40000000000 */
[----:B------:R-:W-:-:S06]  /*3d90*/  UMOV UR4, 0x1 ;  /* 0x0000000100047882 */ /* 0x000fcc0000000000 */
[----:B------:R-:W-:Y:S01]  /*3da0*/  @!P0 SYNCS.ARRIVE.TRANS64.RED.A1T0 RZ, [UR5], RZ ;  /* 0x000000ffffff89a7 */ /* 0x000fe20008100405 */
[----:B------:R-:W-:Y:S01]  /*3db0*/  NOP ;  /* 0x0000000000007918 */ /* 0x000fe20000000000 */
[----:B-1----:R-:W1:Y:S01]  /*3dc0*/  LDS R0, [UR6+0x14] ;  /* 0x00001406ff007984 */ /* 0x002e620008000800 */
[----:B------:R-:W-:-:S04]  /*3dd0*/  ULOP3.LUT UR5, UR24, 0xffff, URZ, 0xc0, !UPT ;  /* 0x0000ffff18057892 */ /* 0x000fc8000f8ec0ff */
[----:B------:R-:W-:-:S04]  /*3de0*/  USHF.R.U32.HI UR5, URZ, 0x5, UR5 ;  /* 0x00000005ff057899 */ /* 0x000fc80008011605 */
[----:B------:R-:W-:Y:S02]  /*3df0*/  USHF.L.U32 UR8, UR8, UR5, URZ ;  /* 0x0000000508087299 */ /* 0x000fe400080006ff */
[----:B------:R-:W-:-:S04]  /*3e00*/  USHF.L.U32 UR4, UR4, UR5, URZ ;  /* 0x0000000504047299 */ /* 0x000fc800080006ff */
[----:B-1----:R-:W-:-:S04]  /*3e10*/  LOP3.LUT R0, R0, UR8, RZ, 0xc0, !PT ;  /* 0x0000000800007c12 */ /* 0x002fc8000f8ec0ff */
[----:B------:R-:W-:-:S13]  /*3e20*/  ISETP.NE.AND P0, PT, R0, UR8, PT ;  /* 0x0000000800007c0c */ /* 0x000fda000bf05270 */
[----:B------:R-:W-:Y:S05]  /*3e30*/  @P0 BRA `(.L_x_82) ;  /* 0x0000000000580947 */ /* 0x000fea0003800000 */
[----:B------:R-:W1:Y:S02]  /*3e40*/  LDS R0, [UR6+0x18] ;  /* 0x00001806ff007984 */ /* 0x000e640008000800 */
[----:B-1----:R-:W-:-:S04]  /*3e50*/  LOP3.LUT R0, R0, UR4, RZ, 0xc0, !PT ;  /* 0x0000000400007c12 */ /* 0x002fc8000f8ec0ff */
[----:B------:R-:W-:-:S13]  /*3e60*/  ISETP.NE.AND P0, PT, R0, UR4, PT ;  /* 0x0000000400007c0c */ /* 0x000fda000bf05270 */
[----:B------:R-:W-:Y:S05]  /*3e70*/  @P0 BRA `(.L_x_83) ;  /* 0x00000000003c0947 */ /* 0x000fea0003800000 */
[----:B------:R-:W1:Y:S01]  /*3e80*/  S2R R2, SR_LANEID ;  /* 0x0000000000027919 */ /* 0x000e620000000000 */
[----:B------:R-:W-:Y:S01]  /*3e90*/  ULOP3.LUT UR8, URZ, UR8, URZ, 0x33, !UPT ;  /* 0x00000008ff087292 */ /* 0x000fe2000f8e33ff */
[----:B------:R-:W-:Y:S01]  /*3ea0*/  LOP3.LUT R4, RZ, UR4, RZ, 0x33, !PT ;  /* 0x00000004ff047c12 */ /* 0x000fe2000f8e33ff */
[----:B------:R-:W-:Y:S02]  /*3eb0*/  VOTEU.ANY UR7, UPT, PT ;  /* 0x0000000000077886 */ /* 0x000fe400038e0100 */
[----:B------:R-:W-:Y:S01]  /*3ec0*/  UFLO.U32 UR7, UR7 ;  /* 0x00000007000772bd */ /* 0x000fe200080e0000 */
[----:B------:R-:W2:Y:S01]  /*3ed0*/  REDUX UR4, R4 ;  /* 0x00000000040473c4 */ /* 0x000ea20000000000 */
[----:B------:R-:W-:-:S06]  /*3ee0*/  IMAD.U32 R0, RZ, RZ, UR8 ;  /* 0x00000008ff007e24 */ /* 0x000fcc000f8e00ff */
[----:B------:R1:W-:Y:S01]  /*3ef0*/  UTCATOMSWS.AND URZ, UR8 ;  /* 0x0000000800ff79e3 */ /* 0x0003e20008000000 */
[----:B------:R-:W3:Y:S01]  /*3f00*/  REDUX UR5, R0 ;  /* 0x00000000000573c4 */ /* 0x000ee20000000000 */
[----:B-1----:R-:W-:Y:S01]  /*3f10*/  ISETP.EQ.U32.AND P0, PT, R2, UR7, PT ;  /* 0x0000000702007c0c */ /* 0x002fe2000bf02070 */
[----:B--2---:R-:W-:Y:S01]  /*3f20*/  IMAD.U32 R2, RZ, RZ, UR4 ;  /* 0x00000004ff027e24 */ /* 0x004fe2000f8e00ff */
[----:B---3--:R-:W-:-:S11]  /*3f30*/  MOV R3, UR5 ;  /* 0x0000000500037c02 */ /* 0x008fd60008000f00 */
[----:B------:R1:W-:Y:S04]  /*3f40*/  @P0 ATOMS.AND RZ, [UR6+0x14], R3 ;  /* 0x00001403ffff098c */ /* 0x0003e8000a800006 */
[----:B------:R1:W-:Y:S01]  /*3f50*/  @P0 ATOMS.AND RZ, [UR6+0x18], R2 ;  /* 0x00001802ffff098c */ /* 0x0003e2000a800006 */
[----:B------:R-:W-:Y:S05]  /*3f60*/  BRA `(.L_x_84) ;  /* 0x0000000000147947 */ /* 0x000fea0003800000 */
.L_x_83:
[----:B------:R-:W-:Y:S02]  /*3f70*/  MOV R2, 0x3f90 ;  /* 0x00003f9000027802 */ /* 0x000fe40000000f00 */
[----:B---345:R-:W-:Y:S05]  /*3f80*/  CALL.REL.NOINC `($__internal_0_$__cuda_sm10x_tcgen05_guardrail_trap_col_being_dealloced_not_returned_by_alloc) ;  /* 0x0000003800dc7944 */ /* 0x038fea0003c00000 */
[----:B------:R-:W-:Y:S05]  /*3f90*/  BRA `(.L_x_84) ;  /* 0x0000000000087947 */ /* 0x000fea0003800000 */
.L_x_82:
[----:B------:R-:W-:Y:S02]  /*3fa0*/  MOV R2, 0x3fc0 ;  /* 0x00003fc000027802 */ /* 0x000fe40000000f00 */
[----:B---345:R-:W-:Y:S05]  /*3fb0*/  CALL.REL.NOINC `($__internal_2_$__cuda_sm10x_tcgen05_guardrail_trap_unallocated_columns_being_dealloced) ;  /* 0x0000003800e87944 */ /* 0x038fea0003c00000 */
.L_x_84:
[----:B------:R-:W-:Y:S01]  /*3fc0*/  NOP ;  /* 0x0000000000007918 */ /* 0x000fe20000000000 */
[----:B----4-:R-:W-:Y:S05]  /*3fd0*/  EXIT ;  /* 0x000000000000794d */ /* 0x010fea0003800000 */
.L_x_55:
[----:B------:R-:W-:-:S09]  /*3fe0*/  UISETP.NE.OR UP5, UPT, UR10, 0x3, !UP5 ;  /* 0x000000030a00788c */ /* 0x000fd2000efa5670 */
[----:B------:R-:W-:Y:S05]  /*3ff0*/  BRA.U UP5, `(.L_x_85) ;  /* 0x0000000905c87547 */ /* 0x000fea000b800000 */
[----:B------:R-:W1:Y:S01]  /*4000*/  LDC R0, c[0x0][0xb30] ;  /* 0x0002cc00ff007b82 */ /* 0x000e620000000800 */
[----:B------:R-:W2:Y:S01]  /*4010*/  LDCU.64 UR8, c[0x0][0x888] ;  /* 0x00011100ff0877ac */ /* 0x000ea20008000a00 */
[----:B------:R-:W-:Y:S01]  /*4020*/  IMAD.MOV.U32 R30, RZ, RZ, 0x1 ;  /* 0x00000001ff1e7424 */ /* 0x000fe200078e00ff */
[----:B------:R-:W-:Y:S01]  /*4030*/  CS2R R28, SRZ ;  /* 0x00000000001c7805 */ /* 0x000fe2000001ff00 */
[----:B------:R-:W-:Y:S01]  /*4040*/  IMAD.MOV.U32 R25, RZ, RZ, 0x2000 ;  /* 0x00002000ff197424 */ /* 0x000fe200078e00ff */
[----:B------:R-:W3:Y:S03]  /*4050*/  LDCU.64 UR4, c[0x0][0x890] ;  /* 0x00011200ff0477ac */ /* 0x000ee60008000a00 */
[----:B------:R-:W4:Y:S01]  /*4060*/  LDC R19, c[0x0][0x370] ;  /* 0x0000dc00ff137b82 */ /* 0x000f220000000800 */
[----:B------:R-:W-:Y:S01]  /*4070*/  UMOV UR6, 0x400 ;  /* 0x0000040000067882 */ /* 0x000fe20000000000 */
[----:B------:R-:W-:-:S02]  /*4080*/  UPLOP3.LUT UP1, UPT, UPT, UPT, UPT, 0x40, 0x4 ;  /* 0x000000000004789c */ /* 0x000fc40003f2e870 */
[----:B------:R-:W-:-:S04]  /*4090*/  ULEA UR6, UR37, UR6, 0x18 ;  /* 0x0000000625067291 */ /* 0x000fc8000f8ec0ff */
[----:B------:R-:W4:Y:S01]  /*40a0*/  LDC R2, c[0x0][0xb0c] ;  /* 0x0002c300ff027b82 */ /* 0x000f220000000800 */
[----:B--2---:R-:W-:Y:S02]  /*40b0*/  UISETP.NE.U32.AND UP2, UPT, UR8, URZ, UPT ;  /* 0x000000ff0800728c */ /* 0x004fe4000bf45070 */
[----:B------:R-:W-:Y:S02]  /*40c0*/  UIADD3 UR8, UPT, UPT, UR6, 0x40, URZ ;  /* 0x0000004006087890 */ /* 0x000fe4000fffe0ff */
[----:B---3--:R-:W-:-:S03]  /*40d0*/  UISETP.NE.U32.AND UP3, UPT, UR4, URZ, UPT ;  /* 0x000000ff0400728c */ /* 0x008fc6000bf65070 */
[----:B------:R-:W2:Y:S01]  /*40e0*/  LDC R18, c[0x0][0xb20] ;  /* 0x0002c800ff127b82 */ /* 0x000ea20000000800 */
[----:B-1----:R-:W-:Y:S01]  /*40f0*/  ISETP.NE.AND P1, PT, R0, 0x1, PT ;  /* 0x000000010000780c */ /* 0x002fe20003f25270 */
[----:B------:R-:W-:Y:S02]  /*4100*/  UISETP.NE.AND.EX UP2, UPT, UR9, URZ, UPT, UP2 ;  /* 0x000000ff0900728c */ /* 0x000fe4000bf45320 */
[----:B------:R-:W-:Y:S02]  /*4110*/  UPRMT UR37, UR37, 0x654, UR8 ;  /* 0x0000065425257896 */ /* 0x000fe40008000008 */
[----:B------:R-:W-:Y:S02]  /*4120*/  UISETP.NE.AND.EX UP3, UPT, UR5, URZ, UPT, UP3 ;  /* 0x000000ff0500728c */ /* 0x000fe4000bf65330 */
[----:B------:R-:W1:Y:S08]  /*4130*/  LDC.64 R32, c[0x0][0x348] ;  /* 0x0000d200ff207b82 */ /* 0x000e700000000a00 */
[----:B------:R-:W3:Y:S08]  /*4140*/  LDC.64 R16, c[0x0][0xb10] ;  /* 0x0002c400ff107b82 */ /* 0x000ef00000000a00 */
[----:B------:R-:W1:Y:S08]  /*4150*/  LDC.64 R6, c[0x0][0xb18] ;  /* 0x0002c600ff067b82 */ /* 0x000e700000000a00 */
[----:B------:R-:W1:Y:S08]  /*4160*/  LDC.64 R4, c[0x0][0xb28] ;  /* 0x0002ca00ff047b82 */ /* 0x000e700000000a00 */
[----:B--2-4-:R-:W1:Y:S02]  /*4170*/  LDC R24, c[0x0][0x374] ;  /* 0x0000dd00ff187b82 */ /* 0x014e640000000800 */
.L_x_93:
[C---:B------:R-:W-:Y:S02]  /*4180*/  LEA R0, R29.reuse, UR6, 0x3 ;  /* 0x000000061d007c11 */ /* 0x040fe4000f8e18ff */
[----:B------:R-:W-:Y:S02]  /*4190*/  SHF.L.U32 R3, R28, 0x1f, RZ ;  /* 0x0000001f1c037819 */ /* 0x000fe400000006ff */
[----:B------:R-:W-:Y:S02]  /*41a0*/  LEA R20, R29, UR6, 0x4 ;  /* 0x000000061d147c11 */ /* 0x000fe4000f8e20ff */
[----:B--2---:R-:W2:Y:S02]  /*41b0*/  SYNCS.PHASECHK.TRANS64.TRYWAIT P0, [R0+URZ+0x60], R3 ;  /* 0x00006003000075a7 */ /* 0x004ea400080011ff */
[----:B--2---:R-:W-:Y:S05]  /*41c0*/  @!P0 BRA `(.L_x_86) ;  /* 0x0000003400c88947 */ /* 0x004fea0003800000 */
.L_x_143:
[----:B------:R-:W-:Y:S01]  /*41d0*/  ISETP.GE.AND P0, PT, R72, 0x1, PT ;  /* 0x000000014800780c */ /* 0x000fe20003f06270 */
[----:B------:R-:W4:Y:S01]  /*41e0*/  LDS.128 R20, [R20+0xf0] ;  /* 0x0000f00014147984 */ /* 0x000f220000000c00 */
[----:B------:R-:W-:Y:S01]  /*41f0*/  ISETP.NE.U32.AND P4, PT, RZ, UR4, PT ;  /* 0x00000004ff007c0c */ /* 0x000fe2000bf85070 */
[----:B--2---:R-:W-:Y:S01]  /*4200*/  VIADD R0, R0, 0x70 ;  /* 0x0000007000007836 */ /* 0x004fe20000000000 */
[----:B------:R-:W-:Y:S02]  /*4210*/  SHF.L.U32 R26, R30, 0x1f, RZ ;  /* 0x0000001f1e1a7819 */ /* 0x000fe400000006ff */
[----:B------:R-:W-:Y:S02]  /*4220*/  ISETP.NE.AND.EX P4, PT, RZ, UR5, PT, P4 ;  /* 0x00000005ff007c0c */ /* 0x000fe4000bf85340 */
[----:B------:R-:W-:Y:S01]  /*4230*/  PRMT R0, RZ, 0x654, R0 ;  /* 0x00000654ff007816 */ /* 0x000fe20000000000 */
[----:B------:R-:W-:Y:S01]  /*4240*/  @!PT LDS RZ, [RZ] ;  /* 0x00000000fffff984 */ /* 0x000fe20000000800 */
[----:B------:R-:W-:Y:S01]  /*4250*/  @!PT LDS RZ, [RZ] ;  /* 0x00000000fffff984 */ /* 0x000fe20000000800 */
[----:B------:R-:W-:Y:S01]  /*4260*/  @!PT LDS RZ, [RZ] ;  /* 0x00000000fffff984 */ /* 0x000fe20000000800 */
[----:B------:R-:W-:Y:S01]  /*4270*/  @!PT LDS RZ, [RZ] ;  /* 0x00000000fffff984 */ /* 0x000fe20000000800 */
[----:B------:R2:W-:Y:S06]  /*4280*/  MEMBAR.ALL.CTA ;  /* 0x0000000000007992 */ /* 0x0005ec0000008000 */
[----:B--2---:R-:W2:Y:S02]  /*4290*/  FENCE.VIEW.ASYNC.S ;  /* 0x00000000000073c6 */ /* 0x004ea40000000000 */
[----:B--2---:R2:W-:Y:S01]  /*42a0*/  SYNCS.ARRIVE.TRANS64.RED.A1T0 RZ, [R0+URZ], RZ ;  /* 0x000000ff00ff79a7 */ /* 0x0045e200081004ff */
[----:B----4-:R-:W-:Y:S11]  /*42b0*/  LOP3.LUT P3, RZ, R22, 0x1, RZ, 0xc0, !PT ;  /* 0x0000000116ff7812 */ /* 0x010ff6000786c0ff */
[----:B------:R-:W-:Y:S02]  /*42c0*/  @!UPT UIADD3 URZ, UPT, UPT, URZ, URZ, URZ ;  /* 0x000000fffffff290 */ /* 0x000fe4000fffe0ff */
[----:B------:R-:W-:Y:S02]  /*42d0*/  @P3 MOV R13, R20 ;  /* 0x00000014000d3202 */ /* 0x000fe40000000f00 */
[----:B------:R-:W-:Y:S01]  /*42e0*/  @P3 LOP3.LUT R8, R21, 0xffff, RZ, 0xc0, !PT ;  /* 0x0000ffff15083812 */ /* 0x000fe200078ec0ff */
[----:B--2---:R-:W-:Y:S06]  /*42f0*/  @!P0 BRA `(.L_x_87) ;  /* 0x0000000000a48947 */ /* 0x004fec0003800000 */
[----:B-1----:R-:W-:Y:S01]  /*4300*/  IMAD.HI.U32 R31, R24, R7, RZ ;  /* 0x00000007181f7227 */ /* 0x002fe200078e00ff */
[----:B------:R-:W-:Y:S02]  /*4310*/  ISETP.NE.AND P0, PT, R6, 0x1, PT ;  /* 0x000000010600780c */ /* 0x000fe40003f05270 */
[----:B------:R-:W-:Y:S01]  /*4320*/  ISETP.NE.AND P2, PT, R72, 0x1, PT ;  /* 0x000000014800780c */ /* 0x000fe20003f45270 */
[----:B---3--:R-:W-:Y:S01]  /*4330*/  IMAD.HI.U32 R34, R19, R16, RZ ;  /* 0x0000001013227227 */ /* 0x008fe200078e00ff */
[----:B------:R-:W-:Y:S02]  /*4340*/  SHF.R.U32.HI R31, RZ, R18, R31 ;  /* 0x00000012ff1f7219 */ /* 0x000fe4000001161f */
[----:B------:R-:W-:Y:S01]  /*4350*/  ISETP.NE.AND P5, PT, R2, 0x1, PT ;  /* 0x000000010200780c */ /* 0x000fe20003fa5270 */
[----:B------:R-:W-:Y:S01]  /*4360*/  IMAD.HI.U32 R36, R13, R16, RZ ;  /* 0x000000100d247227 */ /* 0x000fe200078e00ff */
[----:B------:R-:W-:Y:S02]  /*4370*/  SHF.R.U32.HI R34, RZ, R17, R34 ;  /* 0x00000011ff227219 */ /* 0x000fe40000011622 */
[----:B------:R-:W-:Y:S01]  /*4380*/  SEL R3, R24, R31, !P0 ;  /* 0x0000001f18037207 */ /* 0x000fe20004000000 */
[C---:B------:R-:W-:Y:S01]  /*4390*/  IMAD.HI.U32 R31, R8.reuse, R7, RZ ;  /* 0x00000007081f7227 */ /* 0x040fe200078e00ff */
[----:B------:R-:W-:Y:S02]  /*43a0*/  SEL R11, R19, R34, !P5 ;  /* 0x00000022130b7207 */ /* 0x000fe40006800000 */
[----:B------:R-:W-:Y:S01]  /*43b0*/  SHF.R.U32.HI R36, RZ, R17, R36 ;  /* 0x00000011ff247219 */ /* 0x000fe20000011624 */
[----:B------:R-:W-:Y:S01]  /*43c0*/  IMAD.HI.U32 R38, R3, R4, RZ ;  /* 0x0000000403267227 */ /* 0x000fe200078e00ff */
[----:B------:R-:W-:Y:S03]  /*43d0*/  SHF.R.U32.HI R31, RZ, R18, R31 ;  /* 0x00000012ff1f7219 */ /* 0x000fe6000001161f */
[----:B------:R-:W-:Y:S01]  /*43e0*/  IMAD.HI.U32 R34, R11, R4, RZ ;  /* 0x000000040b227227 */ /* 0x000fe200078e00ff */
[----:B------:R-:W-:Y:S02]  /*43f0*/  @P2 SHF.R.U32.HI R3, RZ, R5, R38 ;  /* 0x00000005ff032219 */ /* 0x000fe40000011626 */
[----:B------:R-:W-:Y:S02]  /*4400*/  SEL R9, R8, R31, !P0 ;  /* 0x0000001f08097207 */ /* 0x000fe40004000000 */
[----:B------:R-:W-:Y:S01]  /*4410*/  @P2 SHF.R.U32.HI R11, RZ, R5, R34 ;  /* 0x00000005ff0b2219 */ /* 0x000fe20000011622 */
[C---:B------:R-:W-:Y:S01]  /*4420*/  IMAD R10, R72.reuse, R3, RZ ;  /* 0x00000003480a7224 */ /* 0x040fe200078e02ff */
[----:B------:R-:W-:Y:S01]  /*4430*/  SEL R3, R13, R36, !P5 ;  /* 0x000000240d037207 */ /* 0x000fe20006800000 */
[C---:B------:R-:W-:Y:S03]  /*4440*/  IMAD.HI.U32 R14, R9.reuse, R4, RZ ;  /* 0x00000004090e7227 */ /* 0x040fe600078e00ff */
[----:B------:R-:W-:Y:S01]  /*4450*/  ISETP.GE.AND P0, PT, R9, R10, PT ;  /* 0x0000000a0900720c */ /* 0x000fe20003f06270 */
[C---:B------:R-:W-:Y:S01]  /*4460*/  IMAD R12, R72.reuse, R11, RZ ;  /* 0x0000000b480c7224 */ /* 0x040fe200078e02ff */
[-C--:B------:R-:W-:Y:S04]  /*4470*/  SHF.R.U32.HI R14, RZ, R5.reuse, R14 ;  /* 0x00000005ff0e7219 */ /* 0x080fe8000001160e */
[----:B------:R-:W-:Y:S02]  /*4480*/  ISETP.GE.OR P0, PT, R3, R12, P0 ;  /* 0x0000000c0300720c */ /* 0x000fe40000706670 */
[----:B------:R-:W-:Y:S05]  /*4490*/  SEL R15, R9, R14, !P2 ;  /* 0x0000000e090f7207 */ /* 0x000fea0005000000 */
[----:B------:R-:W-:Y:S04]  /*44a0*/  IMAD.MOV R14, RZ, RZ, -R15 ;  /* 0x000000ffff0e7224 */ /* 0x000fe800078e0a0f */
[----:B------:R-:W-:Y:S02]  /*44b0*/  IMAD R14, R72, R14, R9 ;  /* 0x0000000e480e7224 */ /* 0x000fe400078e0209 */
[C---:B------:R-:W-:Y:S05]  /*44c0*/  @!P0 IMAD.HI.U32 R10, R3.reuse, R4, RZ ;  /* 0x00000004030a8227 */ /* 0x040fea00078e00ff */
[----:B------:R-:W-:Y:S04]  /*44d0*/  @!P0 SHF.R.U32.HI R10, RZ, R5, R10 ;  /* 0x00000005ff0a8219 */ /* 0x000fe8000001160a */
[----:B------:R-:W-:Y:S01]  /*44e0*/  @!P0 SEL R0, R3, R10, !P2 ;  /* 0x0000000a03008207 */ /* 0x000fe20005000000 */
[----:B------:R-:W-:Y:S03]  /*44f0*/  IMAD.MOV R10, RZ, RZ, -R3 ;  /* 0x000000ffff0a7224 */ /* 0x000fe600078e0a03 */
[----:B------:R-:W-:Y:S01]  /*4500*/  @!P0 IADD3 R15, PT, PT, R15, -R0, RZ ;  /* 0x800000000f0f8210 */ /* 0x000fe20007ffe0ff */
[----:B------:R-:W-:Y:S01]  /*4510*/  @!P0 IMAD R0, R11, R14, R0 ;  /* 0x0000000e0b008224 */ /* 0x000fe200078e0200 */
[----:B------:R-:W-:Y:S01]  /*4520*/  IADD3 R11, PT, PT, -R9, RZ, RZ ;  /* 0x000000ff090b7210 */ /* 0x000fe20007ffe1ff */
[----:B------:R-:W-:Y:S02]  /*4530*/  IMAD R13, R2, R10, R13 ;  /* 0x0000000a020d7224 */ /* 0x000fe400078e020d */
[----:B------:R-:W-:Y:S02]  /*4540*/  @!P0 IMAD R9, R15, R72, R3 ;  /* 0x000000480f098224 */ /* 0x000fe400078e0203 */
[----:B------:R-:W-:Y:S02]  /*4550*/  @!P0 IMAD.MOV.U32 R3, RZ, RZ, R0 ;  /* 0x000000ffff038224 */ /* 0x000fe400078e0000 */
[----:B------:R-:W-:Y:S02]  /*4560*/  IMAD R8, R6, R11, R8 ;  /* 0x0000000b06087224 */ /* 0x000fe400078e0208 */
[----:B------:R-:W-:Y:S02]  /*4570*/  IMAD R13, R3, R2, R13 ;  /* 0x00000002030d7224 */ /* 0x000fe400078e020d */
[----:B------:R-:W-:Y:S02]  /*4580*/  IMAD R8, R9, R6, R8 ;  /* 0x0000000609087224 */ /* 0x000fe400078e0208 */
.L_x_87:
[----:B------:R-:W-:Y:S05]  /*4590*/  BRA.U UP1, `(.L_x_88) ;  /* 0x0000000101107547 */ /* 0x000fea000b800000 */
[----:B------:R-:W-:Y:S04]  /*45a0*/  MOV R0, UR7 ;  /* 0x0000000700007c02 */ /* 0x000fe80008000f00 */
[----:B------:R-:W-:Y:S04]  /*45b0*/  SHF.L.U32 R3, R0, 0x1f, RZ ;  /* 0x0000001f00037819 */ /* 0x000fe800000006ff */
[----:B------:R-:W2:Y:S02]  /*45c0*/  SYNCS.PHASECHK.TRANS64.TRYWAIT P0, [UR6+0x58], R3 ;  /* 0x00005803ff0075a7 */ /* 0x000ea40008001106 */
[----:B--2---:R-:W-:Y:S05]  /*45d0*/  @!P0 BRA `(.L_x_89) ;  /* 0x0000003000d88947 */ /* 0x004fea0003800000 */
.L_x_88:
[----:B------:R-:W-:Y:S05]  /*45e0*/  BRA.U !UP3, `(.L_x_90) ;  /* 0x000000010b347547 */ /* 0x000fea000b800000 */
[----:B------:R-:W-:Y:S01]  /*45f0*/  UPLOP3.LUT UP0, UPT, UPT, UPT, UP2, 0x80, 0x8 ;  /* 0x000000000008789c */ /* 0x000fe20003f0f020 */
[----:B--2---:R-:W-:Y:S02]  /*4600*/  HFMA2 R0, -RZ, RZ, 0, 5.9604644775390625e-08 ;  /* 0x00000001ff007431 */ /* 0x004fe400000001ff */
[----:B------:R-:W-:Y:S03]  /*4610*/  IMAD.MOV.U32 R167, RZ, RZ, 0x1 ;  /* 0x00000001ffa77424 */ /* 0x000fe600078e00ff */
[----:B------:R-:W-:Y:S05]  /*4620*/  PLOP3.LUT P0, PT, PT, PT, UP0, 0x80, 0x8 ;  /* 0x000000000008781c */ /* 0x000fea0003f0f008 */
[----:B------:R-:W2:Y:S01]  /*4630*/  @UP0 LDCU.64 UR10, c[0x0][0x888] ;  /* 0x00011100ff0a07ac */ /* 0x000ea20008000a00 */
[----:B------:R-:W-:Y:S07]  /*4640*/  @UP0 UIMAD UR8, UR36, UR4, URZ ;  /* 0x00000004240802a4 */ /* 0x000fee000f8e02ff */
[----:B------:R-:W-:Y:S01]  /*4650*/  @!P0 PRMT R167, R0, 0x7610, R167 ;  /* 0x0000761000a78816 */ /* 0x000fe200000000a7 */
[----:B--2---:R-:W-:Y:S03]  /*4660*/  @UP0 UIMAD.WIDE UR10, UR8, 0x4, UR10 ;  /* 0x00000004080a08a5 */ /* 0x004fe6000f8e020a */
[----:B------:R-:W2:Y:S03]  /*4670*/  @!UP0 LDCU UR8, c[0x0][0x880] ;  /* 0x00011000ff0887ac */ /* 0x000ea60008000800 */
[----:B------:R-:W-:Y:S01]  /*4680*/  IMAD.U32 R10, RZ, RZ, UR10 ;  /* 0x0000000aff0a7e24 */ /* 0x000fe2000f8e00ff */
[----:B------:R-:W-:Y:S05]  /*4690*/  MOV R11, UR11 ;  /* 0x0000000b000b7c02 */ /* 0x000fea0008000f00 */
[----:B-----5:R4:W5:Y:S02]  /*46a0*/  @P0 LDG.E R80, desc[UR40][R10.64] ;  /* 0x000000280a500981 */ /* 0x020964000c1e1900 */
[----:B--2-4-:R-:W-:Y:S07]  /*46b0*/  @!P0 IMAD.U32 R80, RZ, RZ, UR8 ;  /* 0x00000008ff508e24 */ /* 0x014fee000f8e00ff */
.L_x_90:
[----:B-----5:R-:W-:Y:S01]  /*46c0*/  @!P4 ISETP.EQ.AND P5, PT, R80, RZ, PT ;  /* 0x000000ff5000c20c */ /* 0x020fe20003fa2270 */
[----:B------:R-:W-:Y:S01]  /*46d0*/  @!UPT UIADD3 URZ, UPT, UPT, URZ, URZ, URZ ;  /* 0x000000fffffff290 */ /* 0x000fe2000fffe0ff */
[----:B------:R-:W-:Y:S11]  /*46e0*/  @!P4 BRA `(.L_x_91) ;  /* 0x000000000014c947 */ /* 0x000ff60003800000 */
[----:B------:R-:W-:Y:S02]  /*46f0*/  LOP3.LUT P0, RZ, R167, 0xff, RZ, 0xc0, !PT ;  /* 0x000000ffa7ff7812 */ /* 0x000fe4000780c0ff */
[----:B------:R-:W-:Y:S04]  /*4700*/  PLOP3.LUT P5, PT, PT, PT, UP0, 0x80, 0x8 ;  /* 0x000000000008781c */ /* 0x000fe80003faf008 */
[----:B------:R-:W-:Y:S07]  /*4710*/  PLOP3.LUT P5, PT, P5, PT, PT, 0x8, 0x80 ;  /* 0x000000000080781c */ /* 0x000fee0002fae170 */
[----:B------:R-:W-:Y:S11]  /*4720*/  @P0 ISETP.EQ.AND P5, PT, R80, RZ, PT ;  /* 0x000000ff5000020c */ /* 0x000ff60003fa2270 */
[----:B------:R-:W-:Y:S02]  /*4730*/  @!UPT UIADD3 URZ, UPT, UPT, URZ, URZ, URZ ;  /* 0x000000fffffff290 */ /* 0x000fe4000fffe0ff */
.L_x_91:
[----:B------:R-:W4:Y:S01]  /*4740*/  SYNCS.PHASECHK.TRANS64.TRYWAIT P4, [UR6+0x48], R26 ;  /* 0x0000481aff0075a7 */ /* 0x000f220008081106 */
[----:B------:R-:W-:Y:S01]  /*4750*/  @P3 SHF.R.U32.HI R27, RZ, 0x10, R21 ;  /* 0x00000010ff1b3819 */ /* 0x000fe20000011615 */
[----:B------:R-:W-:Y:S01]  /*4760*/  VIADD R29, R29, 0x1 ;  /* 0x000000011d1d7836 */ /* 0x000fe20000000000 */
[----:B------:R-:W5:Y:S08]  /*4770*/  LDC.64 R14, c[0x0][0xb10] ;  /* 0x0002c400ff0e7b82 */ /* 0x000f700000000a00 */
[----:B------:R-:W1:Y:S08]  /*4780*/  LDC.64 R10, c[0x0][0xb18] ;  /* 0x0002c600ff0a7b82 */ /* 0x000e700000000a00 */
[----:B--2---:R-:W2:Y:S08]  /*4790*/  @!P1 LDC R0, c[0x0][0xb20] ;  /* 0x0002c800ff009b82 */ /* 0x004eb00000000800 */
[----:B------:R-:W3:Y:S01]  /*47a0*/  @!P1 LDC R3, c[0x0][0xb0c] ;  /* 0x0002c300ff039b82 */ /* 0x000ee20000000800 */
[----:B-----5:R-:W-:Y:S05]  /*47b0*/  @!P1 IMAD.HI.U32 R14, R13, R14, RZ ;  /* 0x0000000e0d0e9227 */ /* 0x020fea00078e00ff */
[----:B------:R-:W-:Y:S01]  /*47c0*/  @!P1 SHF.R.U32.HI R14, RZ, R15, R14 ;  /* 0x0000000fff0e9219 */ /* 0x000fe2000001160e */
[----:B-1----:R-:W-:Y:S01]  /*47d0*/  @!P1 IMAD.HI.U32 R11, R8, R11, RZ ;  /* 0x0000000b080b9227 */ /* 0x002fe200078e00ff */
[----:B------:R-:W-:Y:S04]  /*47e0*/  @!P1 ISETP.NE.AND P0, PT, R10, 0x1, PT ;  /* 0x000000010a00980c */ /* 0x000fe80003f05270 */
[----:B--2---:R-:W-:Y:S02]  /*47f0*/  @!P1 SHF.R.U32.HI R9, RZ, R0, R11 ;  /* 0x00000000ff099219 */ /* 0x004fe4000001160b */
[----:B---3--:R-:W-:Y:S02]  /*4800*/  @!P1 ISETP.NE.AND P2, PT, R3, 0x1, PT ;  /* 0x000000010300980c */ /* 0x008fe40003f45270 */
[----:B------:R-:W-:Y:S02]  /*4810*/  @!P1 SEL R9, R8, R9, !P0 ;  /* 0x0000000908099207 */ /* 0x000fe40004000000 */
[----:B------:R-:W-:Y:S02]  /*4820*/  ELECT P0, URZ, PT ;  /* 0x0000000000ff782f */ /* 0x000fe40003800000 */
[----:B------:R-:W-:Y:S05]  /*4830*/  @!P1 SEL R14, R13, R14, !P2 ;  /* 0x0000000e0d0e9207 */ /* 0x000fea0005000000 */
[----:B------:R-:W-:Y:S02]  /*4840*/  @!P1 IMAD.IADD R0, R9, 0x1, -R14 ;  /* 0x0000000109009824 */ /* 0x000fe400078e0a0e */
[----:B------:R-:W-:Y:S02]  /*4850*/  @!P1 IMAD.IADD R9, R14, 0x1, -R9 ;  /* 0x000000010e099824 */ /* 0x000fe400078e0a09 */
[----:B------:R-:W-:Y:S02]  /*4860*/  @!P1 IMAD R13, R0, R3, R13 ;  /* 0x00000003000d9224 */ /* 0x000fe400078e020d */
[----:B------:R-:W-:Y:S01]  /*4870*/  @!P1 IMAD R8, R9, R10, R8 ;  /* 0x0000000a09089224 */ /* 0x000fe200078e0208 */
[----:B----4-:R-:W-:Y:S06]  /*4880*/  @!P4 BRA `(.L_x_92) ;  /* 0x000000300044c947 */ /* 0x010fec0003800000 */
.L_x_146:
[----:B------:R-:W-:Y:S01]  /*4890*/  PLOP3.LUT P5, PT, P5, P0, PT, 0xf2, 0x2f ;  /* 0x00000000002f781c */ /* 0x000fe20002fa1e72 */
[----:B------:R-:W-:Y:S01]  /*48a0*/  UMOV UR14, 0x0 ;  /* 0x00000000000e7882 */ /* 0x000fe20000000000 */
[----:B------:R-:W-:Y:S01]  /*48b0*/  LOP3.LUT R30, R30, 0x1, RZ, 0x3c, !PT ;  /* 0x000000011e1e7812 */ /* 0x000fe200078e3cff */
[----:B------:R-:W-:Y:S01]  /*48c0*/  UMOV UR15, 0x10000000 ;  /* 0x10000000000f7882 */ /* 0x000fe20000000000 */
[----:B------:R-:W-:Y:S01]  /*48d0*/  UMOV UR12, UR36 ;  /* 0x00000024000c7c82 */ /* 0x000fe20008000000 */
[----:B------:R-:W-:Y:S08]  /*48e0*/  @P3 R2UR UR36, R27 ;  /* 0x000000001b2432ca */ /* 0x000ff000000e0000 */
[----:B-1----:R-:W-:Y:S01]  /*48f0*/  @!P5 IADD3 R3, P0, PT, R32, 0x580, RZ ;  /* 0x000005802003d810 */ /* 0x002fe20007f1e0ff */
[----:B------:R-:W-:Y:S01]  /*4900*/  @!P5 IMAD.SHL.U32 R166, R166, 0x40, RZ ;  /* 0x00000040a6a6d824 */ /* 0x000fe200078e00ff */
[----:B------:R-:W-:Y:S01]  /*4910*/  VOTEU.ALL UP1, P5 ;  /* 0x0000000000ff7886 */ /* 0x000fe20002820000 */
[----:B------:R-:W-:Y:S01]  /*4920*/  @!P5 IMAD.SHL.U32 R165, R165, 0x80, RZ ;  /* 0x00000080a5a5d824 */ /* 0x000fe200078e00ff */
[----:B------:R-:W-:Y:S01]  /*4930*/  @!P5 R2UR UR9, R3 ;  /* 0x000000000309d2ca */ /* 0x000fe200000e0000 */
[----:B------:R-:W-:Y:S01]  /*4940*/  @!P5 IMAD.X R0, RZ, RZ, R33, P0 ;  /* 0x000000ffff00d224 */ /* 0x000fe200000e0621 */
[----:B------:R-:W-:Y:S01]  /*4950*/  @!P5 R2UR UR10, R166 ;  /* 0x00000000a60ad2ca */ /* 0x000fe200000e0000 */
[----:B------:R-:W-:Y:S01]  /*4960*/  IMAD.IADD R166, R8, 0x1, R145 ;  /* 0x0000000108a67824 */ /* 0x000fe200078e0291 */
[----:B------:R-:W-:Y:S01]  /*4970*/  @!P5 R2UR UR11, R165 ;  /* 0x00000000a50bd2ca */ /* 0x000fe200000e0000 */
[----:B------:R-:W-:Y:S01]  /*4980*/  IMAD.IADD R165, R13, 0x1, R164 ;  /* 0x000000010da57824 */ /* 0x000fe200078e02a4 */
[----:B------:R-:W-:Y:S02]  /*4990*/  @!P5 R2UR UR8, R0 ;  /* 0x000000000008d2ca */ /* 0x000fe400000e0000 */
[C---:B------:R-:W-:Y:S04]  /*49a0*/  ISETP.NE.AND P0, PT, R29.reuse, 0x2, PT ;  /* 0x000000021d00780c */ /* 0x040fe80003f05270 */
[----:B------:R-:W-:Y:S01]  /*49b0*/  SEL R3, RZ, 0x1, P0 ;  /* 0x00000001ff037807 */ /* 0x000fe20000000000 */
[----:B------:R-:W-:Y:S01]  /*49c0*/  IMAD.U32 R10, RZ, RZ, UR9 ;  /* 0x00000009ff0a7e24 */ /* 0x000fe2000f8e00ff */
[----:B------:R-:W-:Y:S01]  /*49d0*/  @!UP1 UIADD3 UR9, UPT, UPT, UR6, 0x40, URZ ;  /* 0x0000004006099890 */ /* 0x000fe2000fffe0ff */
[----:B------:R-:W-:Y:S02]  /*49e0*/  SEL R29, R29, RZ, P0 ;  /* 0x000000ff1d1d7207 */ /* 0x000fe40000000000 */
[----:B------:R-:W-:Y:S02]  /*49f0*/  LOP3.LUT R28, R28, R3, RZ, 0x3c, !PT ;  /* 0x000000031c1c7212 */ /* 0x000fe400078e3cff */
[----:B------:R-:W-:Y:S01]  /*4a00*/  IMAD.U32 R11, RZ, RZ, UR8 ;  /* 0x00000008ff0b7e24 */ /* 0x000fe2000f8e00ff */
[----:B------:R-:W-:Y:S01]  /*4a10*/  @!P5 R2UR UR16, R10 ;  /* 0x000000000a10d2ca */ /* 0x000fe200000e0000 */
[----:B------:R-:W-:Y:S01]  /*4a20*/  @!UP1 UIADD3 UR8, UPT, UPT, UR6, 0x200, URZ ;  /* 0x0000020006089890 */ /* 0x000fe2000fffe0ff */
[----:B------:R-:W-:Y:S02]  /*4a30*/  VOTEU.ALL UP1, P5 ;  /* 0x0000000000ff7886 */ /* 0x000fe40002820000 */
[----:B------:R-:W-:Y:S11]  /*4a40*/  @!P5 R2UR UR17, R11 ;  /* 0x000000000b11d2ca */ /* 0x000ff600000e0000 */
[----:B------:R-:W-:Y:S02]  /*4a50*/  @!UPT UIADD3 URZ, UPT, UPT, URZ, URZ, URZ ;  /* 0x000000fffffff290 */ /* 0x000fe4000fffe0ff */
[----:B------:R2:W-:Y:S01]  /*4a60*/  @!UP1 UTMALDG.3D [UR8], [UR16], desc[UR14] ;  /* 0x00000e08100095b4 */ /* 0x0005e20008011000 */
[----:B------:R2:W-:Y:S01]  /*4a70*/  @!P5 SYNCS.ARRIVE.TRANS64.RED.A0TR RZ, [UR6+0x40], R25 ;  /* 0x00004019ffffd9a7 */ /* 0x0005e20008300406 */
[----:B------:R-:W-:Y:S01]  /*4a80*/  UPLOP3.LUT UP1, UPT, UPT, UPT, UPT, 0x80, 0x8 ;  /* 0x000000000008789c */ /* 0x000fe20003f2f070 */
[----:B------:R-:W-:Y:S01]  /*4a90*/  SYNCS.ARRIVE.TRANS64.RED.A1T0 RZ, [UR37], RZ ;  /* 0x000000ffffff79a7 */ /* 0x000fe20008100425 */
[----:B------:R-:W-:Y:S09]  /*4aa0*/  @P3 BRA `(.L_x_93) ;  /* 0xfffffff400b43947 */ /* 0x000ff2000383ffff */
[----:B------:R-:W-:Y:S07]  /*4ab0*/  MOV R0, UR6 ;  /* 0x0000000600007c02 */ /* 0x000fee0008000f00 */
.L_x_94:
[----:B-1----:R-:W-:-:S04]  /*4ac0*/  SHF.L.U32 R3, R30, 0x1f, RZ ;  /* 0x0000001f1e037819 */ /* 0x002fc800000006ff */
[----:B------:R1:W3:Y:S03]  /*4ad0*/  SYNCS.PHASECHK.TRANS64.TRYWAIT P0, [R0+URZ+0x48], R3 ;  /* 0x00004803000075a7 */ /* 0x0002e600080011ff */
[----:B---3--:R-:W-:Y:S05]  /*4ae0*/  @!P0 NANOSLEEP.SYNCS 0x989680 ;  /* 0x009896800000895d */ /* 0x008fea0003900000 */
[----:B------:R-:W3:Y:S02]  /*4af0*/  @!P0 SYNCS.PHASECHK.TRANS64 P0, [R0+URZ+0x48], R3 ;  /* 0x00004803000085a7 */ /* 0x000ee400080010ff */
[----:B--23--:R-:W-:Y:S05]  /*4b00*/  @P0 EXIT ;  /* 0x000000000000094d */ /* 0x00cfea0003800000 */
[----:B------:R-:W-:Y:S05]  /*4b10*/  BRA `(.L_x_94) ;  /* 0xfffffffc00e87947 */ /* 0x000fea000383ffff */
.L_x_85:
[----:B------:R-:W-:-:S06]  /*4b20*/  UISETP.GE.AND UP1, UPT, UR10, 0x4, UPT ;  /* 0x000000040a00788c */ /* 0x000fcc000bf26270 */
[----:B------:R-:W-:-:S13]  /*4b30*/  PLOP3.LUT P0, PT, PT, PT, UP1, 0x80, 0x8 ;  /* 0x000000000008781c */ /* 0x000fda0003f0f018 */
[----:B------:R-:W-:Y:S05]  /*4b40*/  @!P0 EXIT ;  /* 0x000000000000894d */ /* 0x000fea0003800000 */
[----:B------:R-:W-:Y:S01]  /*4b50*/  BAR.SYNC.DEFER_BLOCKING 0x6, 0xa0 ;  /* 0x0182800000007b1d */ /* 0x000fe20000010000 */
[C---:B------:R-:W-:Y:S01]  /*4b60*/  IMAD.SHL.U32 R179, R175.reuse, 0x40, RZ ;  /* 0x00000040afb37824 */ /* 0x040fe200078e00ff */
[C---:B------:R-:W-:Y:S01]  /*4b70*/  R2P PR, R175.reuse, 0x6 ;  /* 0x00000006af007804 */ /* 0x040fe20000000000 */
[C---:B------:R-:W-:Y:S01]  /*4b80*/  IMAD.SHL.U32 R2, R175.reuse, 0x8, RZ ;  /* 0x00000008af027824 */ /* 0x040fe200078e00ff */
[----:B------:R-:W-:Y:S01]  /*4b90*/  SHF.L.U32 R79, R175, 0x10, RZ ;  /* 0x00000010af4f7819 */ /* 0x000fe200000006ff */
[----:B------:R-:W-:Y:S01]  /*4ba0*/  IMAD.MOV.U32 R178, RZ, RZ, 0x10 ;  /* 0x00000010ffb27424 */ /* 0x000fe200078e00ff */
[----:B------:R-:W-:Y:S01]  /*4bb0*/  UMOV UR43, 0x400 ;  /* 0x00000400002b7882 */ /* 0x000fe20000000000 */
[----:B------:R-:W-:Y:S01]  /*4bc0*/  LOP3.LUT R3, R179, 0x180, RZ, 0xc0, !PT ;  /* 0x00000180b3037812 */ /* 0x000fe200078ec0ff */
[----:B------:R-:W-:Y:S01]  /*4bd0*/  ULEA UR43, UR37, UR43, 0x18 ;  /* 0x0000002b252b7291 */ /* 0x000fe2000f8ec0ff */
[----:B------:R-:W1:Y:S01]  /*4be0*/  LDC R173, c[0x0][0x370] ;  /* 0x0000dc00ffad7b82 */ /* 0x000e620000000800 */
[----:B------:R-:W-:Y:S01]  /*4bf0*/  SEL R178, R178, 0xfffffff0, !P1 ;  /* 0xfffffff0b2b27807 */ /* 0x000fe20004800000 */
[----:B------:R-:W-:Y:S01]  /*4c00*/  HFMA2 R188, -RZ, RZ, 0, 0 ;  /* 0x00000000ffbc7431 */ /* 0x000fe200000001ff */
[----:B------:R-:W-:Y:S01]  /*4c10*/  LOP3.LUT R2, R3, 0x30, R2, 0xf8, !PT ;  /* 0x0000003003027812 */ /* 0x000fe200078ef802 */
[----:B------:R-:W-:Y:S01]  /*4c20*/  UIADD3 UR4, UPT, UPT, UR43, 0x2200, URZ ;  /* 0x000022002b047890 */ /* 0x000fe2000fffe0ff */
[----:B------:R-:W-:Y:S01]  /*4c30*/  LOP3.LUT R79, R79, 0x600000, RZ, 0xc0, !PT ;  /* 0x006000004f4f7812 */ /* 0x000fe200078ec0ff */
[----:B------:R-:W-:Y:S01]  /*4c40*/  IMAD.MOV.U32 R76, RZ, RZ, RZ ;  /* 0x000000ffff4c7224 */ /* 0x000fe200078e00ff */
[----:B------:R-:W-:Y:S01]  /*4c50*/  LOP3.LUT R179, R2, 0x1e40, R179, 0xf8, !PT ;  /* 0x00001e4002b37812 */ /* 0x000fe200078ef8b3 */
[----:B------:R-:W2:Y:S01]  /*4c60*/  LDC R74, c[0x0][0xb0c] ;  /* 0x0002c300ff4a7b82 */ /* 0x000ea20000000800 */
[----:B------:R-:W-:Y:S01]  /*4c70*/  IMAD.MOV.U32 R2, RZ, RZ, 0x20 ;  /* 0x00000020ff027424 */ /* 0x000fe200078e00ff */
[----:B------:R-:W-:Y:S01]  /*4c80*/  CS2R R182, SRZ ;  /* 0x0000000000b67805 */ /* 0x000fe2000001ff00 */
[----:B------:R-:W-:Y:S01]  /*4c90*/  IMAD.MOV.U32 R184, RZ, RZ, RZ ;  /* 0x000000ffffb87224 */ /* 0x000fe200078e00ff */
[----:B------:R-:W3:Y:S01]  /*4ca0*/  LDCU.64 UR46, c[0x0][0x348] ;  /* 0x00006900ff2e77ac */ /* 0x000ee20008000a00 */
[----:B------:R-:W-:Y:S01]  /*4cb0*/  VIADD R3, R179, UR43 ;  /* 0x0000002bb3037c36 */ /* 0x000fe20008000000 */
[----:B------:R-:W-:Y:S01]  /*4cc0*/  SEL R2, R2, 0xffffffe0, !P2 ;  /* 0xffffffe002027807 */ /* 0x000fe20005000000 */
[----:B------:R-:W4:Y:S01]  /*4cd0*/  LDS R0, [UR43+0x110] ;  /* 0x0001102bff007984 */ /* 0x000f220008000800 */
[----:B------:R-:W1:Y:S01]  /*4ce0*/  LDC R172, c[0x0][0xb20] ;  /* 0x0002c800ffac7b82 */ /* 0x000e620000000800 */
[----:B------:R-:W-:Y:S01]  /*4cf0*/  IMAD.U32 R185, RZ, RZ, UR4 ;  /* 0x00000004ffb97e24 */ /* 0x000fe2000f8e00ff */
[----:B------:R-:W-:Y:S01]  /*4d00*/  SHF.R.U32.HI R5, RZ, 0x4, R2 ;  /* 0x00000004ff057819 */ /* 0x000fe20000011602 */
[--C-:B------:R-:W-:Y:S01]  /*4d10*/  IMAD.IADD R177, R2, 0x1, R3.reuse ;  /* 0x0000000102b17824 */ /* 0x100fe200078e0203 */
[----:B------:R-:W1:Y:S02]  /*4d20*/  LDCU.64 UR38, c[0x0][0x888] ;  /* 0x00011100ff2677ac */ /* 0x000e640008000a00 */
[C---:B------:R-:W-:Y:S01]  /*4d30*/  LEA.HI R176, R178.reuse, R5, RZ, 0x1c ;  /* 0x00000005b2b07211 */ /* 0x040fe200078fe0ff */
[----:B------:R-:W-:Y:S01]  /*4d40*/  IMAD.IADD R178, R178, 0x1, R3 ;  /* 0x00000001b2b27824 */ /* 0x000fe200078e0203 */
[----:B------:R-:W1:Y:S01]  /*4d50*/  LDC R73, c[0x0][0xb30] ;  /* 0x0002cc00ff497b82 */ /* 0x000e620000000800 */
[----:B------:R-:W-:Y:S01]  /*4d60*/  UIADD3 UR42, UPT, UPT, UR43, 0x200, URZ ;  /* 0x000002002b2a7890 */ /* 0x000fe2000fffe0ff */
[----:B------:R-:W-:-:S06]  /*4d70*/  LEA R176, R176, R3, 0x4 ;  /* 0x00000003b0b07211 */ /* 0x000fcc00078e20ff */
[----:B------:R-:W1:Y:S08]  /*4d80*/  LDC.64 R158, c[0x0][0xb10] ;  /* 0x0002c400ff9e7b82 */ /* 0x000e700000000a00 */
[----:B------:R-:W1:Y:S08]  /*4d90*/  LDC.64 R70, c[0x0][0xb18] ;  /* 0x0002c600ff467b82 */ /* 0x000e700000000a00 */
[----:B------:R-:W1:Y:S01]  /*4da0*/  LDC.64 R154, c[0x0][0x888] ;  /* 0x00022200ff9a7b82 */ /* 0x000e620000000a00 */
[----:B----4-:R-:W-:-:S07]  /*4db0*/  IMAD.IADD R79, R0, 0x1, R79 ;  /* 0x00000001004f7824 */ /* 0x010fce00078e024f */
[----:B------:R-:W4:Y:S08]  /*4dc0*/  LDC.64 R68, c[0x0][0xb28] ;  /* 0x0002ca00ff447b82 */ /* 0x000f300000000a00 */
[----:B------:R-:W1:Y:S08]  /*4dd0*/  LDC.64 R156, c[0x0][0x890] ;  /* 0x00022400ff9c7b82 */ /* 0x000e700000000a00 */
[----:B------:R-:W1:Y:S08]  /*4de0*/  LDC.64 R152, c[0x0][0x8b0] ;  /* 0x00022c00ff987b82 */ /* 0x000e700000000a00 */
[----:B------:R-:W1:Y:S08]  /*4df0*/  LDC.64 R146, c[0x0][0x8a8] ;  /* 0x00022a00ff927b82 */ /* 0x000e700000000a00 */
[----:B--23--:R-:W1:Y:S02]  /*4e00*/  LDC R174, c[0x0][0x374] ;  /* 0x0000dd00ffae7b82 */ /* 0x00ce640000000800 */
.L_x_112:
[C---:B------:R-:W-:Y:S02]  /*4e10*/  LEA R0, R188.reuse, UR43, 0x3 ;  /* 0x0000002bbc007c11 */ /* 0x040fe4000f8e18ff */
[----:B------:R-:W-:Y:S02]  /*4e20*/  SHF.L.U32 R3, R183, 0x1f, RZ ;  /* 0x0000001fb7037819 */ /* 0x000fe400000006ff */
[----:B------:R-:W-:Y:S02]  /*4e30*/  LEA R16, R188, UR43, 0x4 ;  /* 0x0000002bbc107c11 */ /* 0x000fe4000f8e20ff */
[----:B--2---:R-:W2:Y:S02]  /*4e40*/  SYNCS.PHASECHK.TRANS64.TRYWAIT P0, [R0+URZ+0x60], R3 ;  /* 0x00006003000075a7 */ /* 0x004ea400080011ff */
[----:B--23--:R-:W-:Y:S05]  /*4e50*/  @!P0 BRA `(.L_x_95) ;  /* 0x0000002800e88947 */ /* 0x00cfea0003800000 */
.L_x_147:
[----:B------:R-:W3:Y:S01]  /*4e60*/  LDC.64 R12, c[0x0][0xb10] ;  /* 0x0002c400ff0c7b82 */ /* 0x000ee20000000a00 */
[----:B------:R-:W4:Y:S01]  /*4e70*/  LDS.128 R16, [R16+0xf0] ;  /* 0x0000f00010107984 */ /* 0x000f220000000c00 */
[----:B-1----:R-:W-:Y:S01]  /*4e80*/  ISETP.NE.AND P1, PT, R73, 0x1, PT ;  /* 0x000000014900780c */ /* 0x002fe20003f25270 */
[----:B--2---:R-:W-:Y:S01]  /*4e90*/  VIADD R0, R0, 0x70 ;  /* 0x0000007000007836 */ /* 0x004fe20000000000 */
[----:B------:R-:W-:Y:S04]  /*4ea0*/  ISETP.GE.AND P0, PT, R72, 0x1, PT ;  /* 0x000000014800780c */ /* 0x000fe80003f06270 */
[----:B------:R-:W1:Y:S01]  /*4eb0*/  LDC.64 R10, c[0x0][0xb18] ;  /* 0x0002c600ff0a7b82 */ /* 0x000e620000000a00 */
[----:B------:R-:W-:Y:S01]  /*4ec0*/  PRMT R0, RZ, 0x654, R0 ;  /* 0x00000654ff007816 */ /* 0x000fe20000000000 */
[----:B------:R-:W-:Y:S01]  /*4ed0*/  @!PT LDS RZ, [RZ] ;  /* 0x00000000fffff984 */ /* 0x000fe20000000800 */
[----:B------:R-:W-:Y:S01]  /*4ee0*/  @!PT LDS RZ, [RZ] ;  /* 0x00000000fffff984 */ /* 0x000fe20000000800 */
[----:B------:R-:W-:Y:S01]  /*4ef0*/  @!PT LDS RZ, [RZ] ;  /* 0x00000000fffff984 */ /* 0x000fe20000000800 */
[----:B------:R-:W-:Y:S01]  /*4f00*/  @!PT LDS RZ, [RZ] ;  /* 0x00000000fffff984 */ /* 0x000fe20000000800 */
[----:B------:R2:W-:Y:S06]  /*4f10*/  MEMBAR.ALL.CTA ;  /* 0x0000000000007992 */ /* 0x0005ec0000008000 */
[----:B--2---:R-:W2:Y:S01]  /*4f20*/  FENCE.VIEW.ASYNC.S ;  /* 0x00000000000073c6 */ /* 0x004ea20000000000 */
[----:B------:R-:W1:Y:S08]  /*4f30*/  @!P1 LDC R14, c[0x0][0xb20] ;  /* 0x0002c800ff0e9b82 */ /* 0x000e700000000800 */
[----:B------:R-:W1:Y:S01]  /*4f40*/  @!P1 LDC R9, c[0x0][0xb0c] ;  /* 0x0002c300ff099b82 */ /* 0x000e620000000800 */
[----:B--2---:R2:W-:Y:S01]  /*4f50*/  SYNCS.ARRIVE.TRANS64.RED.A1T0 RZ, [R0+URZ], RZ ;  /* 0x000000ff00ff79a7 */ /* 0x0045e200081004ff */
[----:B----4-:R-:W-:Y:S04]  /*4f60*/  LOP3.LUT P4, RZ, R18, 0x1, RZ, 0xc0, !PT ;  /* 0x0000000112ff7812 */ /* 0x010fe8000788c0ff */
[----:B------:R-:W-:Y:S09]  /*4f70*/  P2R R186, PR, RZ, 0x10 ;  /* 0x00000010ffba7803 */ /* 0x000ff20000000000 */
[----:B------:R-:W-:Y:S02]  /*4f80*/  @P4 MOV R77, R16 ;  /* 0x00000010004d4202 */ /* 0x000fe40000000f00 */
[----:B------:R-:W-:Y:S01]  /*4f90*/  @P4 LOP3.LUT R75, R17, 0xffff, RZ, 0xc0, !PT ;  /* 0x0000ffff114b4812 */ /* 0x000fe200078ec0ff */
[----:B--23--:R-:W-:Y:S06]  /*4fa0*/  @!P0 BRA `(.L_x_96) ;  /* 0x0000000000a48947 */ /* 0x00cfec0003800000 */
[----:B------:R-:W-:Y:S01]  /*4fb0*/  IMAD.HI.U32 R21, R174, R71, RZ ;  /* 0x00000047ae157227 */ /* 0x000fe200078e00ff */
[----:B------:R-:W-:Y:S02]  /*4fc0*/  ISETP.NE.AND P0, PT, R70, 0x1, PT ;  /* 0x000000014600780c */ /* 0x000fe40003f05270 */
[----:B------:R-:W-:Y:S01]  /*4fd0*/  ISETP.NE.AND P2, PT, R72, 0x1, PT ;  /* 0x000000014800780c */ /* 0x000fe20003f45270 */
[----:B------:R-:W-:Y:S01]  /*4fe0*/  IMAD.HI.U32 R20, R173, R158, RZ ;  /* 0x0000009ead147227 */ /* 0x000fe200078e00ff */
[----:B------:R-:W-:Y:S02]  /*4ff0*/  SHF.R.U32.HI R21, RZ, R172, R21 ;  /* 0x000000acff157219 */ /* 0x000fe40000011615 */
[----:B------:R-:W-:Y:S01]  /*5000*/  ISETP.NE.AND P3, PT, R74, 0x1, PT ;  /* 0x000000014a00780c */ /* 0x000fe20003f65270 */
[----:B------:R-:W-:Y:S01]  /*5010*/  IMAD.HI.U32 R24, R77, R158, RZ ;  /* 0x0000009e4d187227 */ /* 0x000fe200078e00ff */
[----:B------:R-:W-:Y:S02]  /*5020*/  SHF.R.U32.HI R20, RZ, R159, R20 ;  /* 0x0000009fff147219 */ /* 0x000fe40000011614 */
[----:B------:R-:W-:Y:S01]  /*5030*/  SEL R3, R174, R21, !P0 ;  /* 0x00000015ae037207 */ /* 0x000fe20004000000 */
[----:B------:R-:W-:Y:S01]  /*5040*/  IMAD.HI.U32 R21, R75, R71, RZ ;  /* 0x000000474b157227 */ /* 0x000fe200078e00ff */
[----:B------:R-:W-:Y:S02]  /*5050*/  SEL R7, R173, R20, !P3 ;  /* 0x00000014ad077207 */ /* 0x000fe40005800000 */
[----:B------:R-:W-:Y:S01]  /*5060*/  SHF.R.U32.HI R24, RZ, R159, R24 ;  /* 0x0000009fff187219 */ /* 0x000fe20000011618 */
[-C--:B------:R-:W-:Y:S04]  /*5070*/  IMAD.HI.U32 R20, R3, R68.reuse, RZ ;  /* 0x0000004403147227 */ /* 0x080fe800078e00ff */
[----:B------:R-:W-:Y:S01]  /*5080*/  IMAD.HI.U32 R22, R7, R68, RZ ;  /* 0x0000004407167227 */ /* 0x000fe200078e00ff */
[-C--:B------:R-:W-:Y:S02]  /*5090*/  @P2 SHF.R.U32.HI R3, RZ, R69.reuse, R20 ;  /* 0x00000045ff032219 */ /* 0x080fe40000011614 */
[----:B------:R-:W-:Y:S02]  /*50a0*/  SHF.R.U32.HI R20, RZ, R172, R21 ;  /* 0x000000acff147219 */ /* 0x000fe40000011615 */
[----:B------:R-:W-:Y:S01]  /*50b0*/  @P2 SHF.R.U32.HI R7, RZ, R69, R22 ;  /* 0x00000045ff072219 */ /* 0x000fe20000011616 */
[C---:B------:R-:W-:Y:S01]  /*50c0*/  IMAD R2, R72.reuse, R3, RZ ;  /* 0x0000000348027224 */ /* 0x040fe200078e02ff */
[----:B------:R-:W-:Y:S02]  /*50d0*/  SEL R5, R75, R20, !P0 ;  /* 0x000000144b057207 */ /* 0x000fe40004000000 */
[----:B------:R-:W-:Y:S01]  /*50e0*/  SEL R3, R77, R24, !P3 ;  /* 0x000000184d037207 */ /* 0x000fe20005800000 */
[----:B------:R-:W-:Y:S01]  /*50f0*/  IMAD R4, R72, R7, RZ ;  /* 0x0000000748047224 */ /* 0x000fe200078e02ff */
[C---:B------:R-:W-:Y:S01]  /*5100*/  ISETP.GE.AND P0, PT, R5.reuse, R2, PT ;  /* 0x000000020500720c */ /* 0x040fe20003f06270 */
[----:B------:R-:W-:Y:S03]  /*5110*/  IMAD.HI.U32 R6, R5, R68, RZ ;  /* 0x0000004405067227 */ /* 0x000fe600078e00ff */
[----:B------:R-:W-:Y:S01]  /*5120*/  ISETP.GE.OR P0, PT, R3, R4, P0 ;  /* 0x000000040300720c */ /* 0x000fe20000706670 */
[----:B------:R-:W-:Y:S01]  /*5130*/  IMAD.MOV R4, RZ, RZ, -R3 ;  /* 0x000000ffff047224 */ /* 0x000fe200078e0a03 */
[-C--:B------:R-:W-:Y:S03]  /*5140*/  SHF.R.U32.HI R6, RZ, R69.reuse, R6 ;  /* 0x00000045ff067219 */ /* 0x080fe60000011606 */
[----:B------:R-:W-:Y:S01]  /*5150*/  IMAD R77, R74, R4, R77 ;  /* 0x000000044a4d7224 */ /* 0x000fe200078e024d */
[----:B------:R-:W-:Y:S05]  /*5160*/  SEL R15, R5, R6, !P2 ;  /* 0x00000006050f7207 */ /* 0x000fea0005000000 */
[----:B------:R-:W-:Y:S02]  /*5170*/  IMAD.MOV R6, RZ, RZ, -R15 ;  /* 0x000000ffff067224 */ /* 0x000fe400078e0a0f */
[C---:B------:R-:W-:Y:S04]  /*5180*/  @!P0 IMAD.HI.U32 R2, R3.reuse, R68, RZ ;  /* 0x0000004403028227 */ /* 0x040fe800078e00ff */
[----:B------:R-:W-:Y:S01]  /*5190*/  IMAD R6, R72, R6, R5 ;  /* 0x0000000648067224 */ /* 0x000fe200078e0205 */
[----:B------:R-:W-:Y:S04]  /*51a0*/  @!P0 SHF.R.U32.HI R2, RZ, R69, R2 ;  /* 0x00000045ff028219 */ /* 0x000fe80000011602 */
[----:B------:R-:W-:Y:S02]  /*51b0*/  @!P0 SEL R0, R3, R2, !P2 ;  /* 0x0000000203008207 */ /* 0x000fe40005000000 */
[----:B------:R-:W-:Y:S02]  /*51c0*/  IADD3 R2, PT, PT, -R5, RZ, RZ ;  /* 0x000000ff05027210 */ /* 0x000fe40007ffe1ff */
[----:B------:R-:W-:Y:S01]  /*51d0*/  @!P0 IADD3 R8, PT, PT, R15, -R0, RZ ;  /* 0x800000000f088210 */ /* 0x000fe20007ffe0ff */
[----:B------:R-:W-:Y:S02]  /*51e0*/  @!P0 IMAD R0, R7, R6, R0 ;  /* 0x0000000607008224 */ /* 0x000fe400078e0200 */
[----:B------:R-:W-:Y:S02]  /*51f0*/  IMAD R75, R70, R2, R75 ;  /* 0x00000002464b7224 */ /* 0x000fe400078e024b */
[----:B------:R-:W-:Y:S02]  /*5200*/  @!P0 IMAD R5, R8, R72, R3 ;  /* 0x0000004808058224 */ /* 0x000fe400078e0203 */
[----:B------:R-:W-:Y:S04]  /*5210*/  @!P0 IMAD.MOV.U32 R3, RZ, RZ, R0 ;  /* 0x000000ffff038224 */ /* 0x000fe800078e0000 */
[----:B------:R-:W-:Y:S02]  /*5220*/  IMAD R77, R3, R74, R77 ;  /* 0x0000004a034d7224 */ /* 0x000fe400078e024d */
[----:B------:R-:W-:Y:S07]  /*5230*/  IMAD R75, R5, R70, R75 ;  /* 0x00000046054b7224 */ /* 0x000fee00078e024b */
.L_x_96:
[----:B------:R-:W-:Y:S01]  /*5240*/  @!P1 IMAD.HI.U32 R0, R77, R12, RZ ;  /* 0x0000000c4d009227 */ /* 0x000fe200078e00ff */
[----:B-1----:R-:W-:Y:S01]  /*5250*/  @!P1 ISETP.NE.AND P0, PT, R10, 0x1, PT ;  /* 0x000000010a00980c */ /* 0x002fe20003f05270 */
[----:B------:R-:W-:Y:S01]  /*5260*/  ULOP3.LUT UP0, URZ, UR42, 0x1b0, URZ, 0xc0, !UPT ;  /* 0x000001b02aff7892 */ /* 0x000fe2000f80c0ff */
[----:B------:R-:W-:Y:S01]  /*5270*/  @!P1 ISETP.NE.AND P2, PT, R9, 0x1, PT ;  /* 0x000000010900980c */ /* 0x000fe20003f45270 */
[----:B------:R-:W-:Y:S01]  /*5280*/  @!P1 IMAD.HI.U32 R3, R75, R11, RZ ;  /* 0x0000000b4b039227 */ /* 0x000fe200078e00ff */
[----:B------:R-:W-:Y:S02]  /*5290*/  @!P1 SHF.R.U32.HI R0, RZ, R13, R0 ;  /* 0x0000000dff009219 */ /* 0x000fe40000011600 */
[----:B------:R-:W-:Y:S01]  /*52a0*/  @P4 SHF.R.U32.HI R181, RZ, 0x10, R17 ;  /* 0x00000010ffb54819 */ /* 0x000fe20000011611 */
[----:B------:R-:W-:Y:S01]  /*52b0*/  VIADD R188, R188, 0x1 ;  /* 0x00000001bcbc7836 */ /* 0x000fe20000000000 */
[----:B------:R-:W-:Y:S02]  /*52c0*/  @!P1 SHF.R.U32.HI R2, RZ, R14, R3 ;  /* 0x0000000eff029219 */ /* 0x000fe40000011603 */
[----:B------:R-:W-:Y:S02]  /*52d0*/  @!P1 SEL R3, R77, R0, !P2 ;  /* 0x000000004d039207 */ /* 0x000fe40005000000 */
[----:B------:R-:W-:Y:S05]  /*52e0*/  @!P1 SEL R2, R75, R2, !P0 ;  /* 0x000000024b029207 */ /* 0x000fea0004000000 */
[----:B------:R-:W-:Y:S02]  /*52f0*/  @!P1 IMAD.IADD R0, R2, 0x1, -R3 ;  /* 0x0000000102009824 */ /* 0x000fe400078e0a03 */
[----:B------:R-:W-:Y:S02]  /*5300*/  @!P1 IMAD.IADD R2, R3, 0x1, -R2 ;  /* 0x0000000103029824 */ /* 0x000fe400078e0a02 */
[----:B------:R-:W-:Y:S02]  /*5310*/  @!P1 IMAD R77, R0, R9, R77 ;  /* 0x00000009004d9224 */ /* 0x000fe400078e024d */
[----:B------:R-:W-:Y:S01]  /*5320*/  @!P1 IMAD R75, R2, R10, R75 ;  /* 0x0000000a024b9224 */ /* 0x000fe200078e024b */
[----:B------:R-:W-:Y:S06]  /*5330*/  BRA.U !UP0, `(.L_x_97) ;  /* 0x0000000108407547 */ /* 0x000fec000b800000 */
[----:B------:R-:W1:Y:S01]  /*5340*/  LDCU.64 UR8, c[0x4][0x80] ;  /* 0x01001000ff0877ac */ /* 0x000e620008000a00 */
[----:B------:R-:W-:Y:S01]  /*5350*/  MOV R3, 0x0 ;  /* 0x0000000000037802 */ /* 0x000fe20000000f00 */
[----:B------:R-:W-:Y:S02]  /*5360*/  HFMA2 R12, -RZ, RZ, 0, 5.9604644775390625e-08 ;  /* 0x00000001ff0c7431 */ /* 0x000fe400000001ff */
[----:B------:R-:W-:Y:S02]  /*5370*/  IMAD.MOV.U32 R8, RZ, RZ, 0x70 ;  /* 0x00000070ff087424 */ /* 0x000fe400078e00ff */
[----:B------:R-:W-:Y:S01]  /*5380*/  IMAD.MOV.U32 R13, RZ, RZ, RZ ;  /* 0x000000ffff0d7224 */ /* 0x000fe200078e00ff */
[----:B------:R-:W2:Y:S01]  /*5390*/  LDCU.64 UR6, c[0x4][0x88] ;  /* 0x01001100ff0677ac */ /* 0x000ea20008000a00 */
[----:B------:R-:W3:Y:S01]  /*53a0*/  LDC.64 R2, c[0x4][R3] ;  /* 0x0100000003027b82 */ /* 0x000ee20000000a00 */
[----:B------:R-:W4:Y:S01]  /*53b0*/  LDCU.64 UR4, c[0x4][0x8] ;  /* 0x01000100ff0477ac */ /* 0x000f220008000a00 */
[----:B-1----:R-:W-:Y:S01]  /*53c0*/  MOV R5, UR9 ;  /* 0x0000000900057c02 */ /* 0x002fe20008000f00 */
[----:B------:R-:W-:Y:S01]  /*53d0*/  IMAD.U32 R4, RZ, RZ, UR8 ;  /* 0x00000008ff047e24 */ /* 0x000fe2000f8e00ff */
[----:B--2---:R-:W-:Y:S01]  /*53e0*/  MOV R7, UR7 ;  /* 0x0000000700077c02 */ /* 0x004fe20008000f00 */
[----:B------:R-:W-:Y:S01]  /*53f0*/  IMAD.U32 R6, RZ, RZ, UR6 ;  /* 0x00000006ff067e24 */ /* 0x000fe2000f8e00ff */
[----:B----4-:R-:W-:Y:S01]  /*5400*/  MOV R11, UR5 ;  /* 0x00000005000b7c02 */ /* 0x010fe20008000f00 */
[----:B------:R-:W-:Y:S02]  /*5410*/  IMAD.U32 R10, RZ, RZ, UR4 ;  /* 0x00000004ff0a7e24 */ /* 0x000fe4000f8e00ff */
[----:B------:R-:W-:Y:S07]  /*5420*/  LEPC R20, `(.L_x_97) ;  /* 0x000000001014794e */ /* 0x000fee0000000000 */
[----:B---3-5:R-:W-:Y:S05]  /*5430*/  CALL.ABS.NOINC R2 ;  /* 0x0000000002007343 */ /* 0x028fea0003c00000 */
.L_x_97:
[----:B------:R-:W-:Y:S01]  /*5440*/  LOP3.LUT P0, RZ, R185, 0x1b0, RZ, 0xc0, !PT ;  /* 0x000001b0b9ff7812 */ /* 0x000fe2000780c0ff */
[----:B------:R-:W-:Y:S11]  /*5450*/  BSSY.RECONVERGENT B6, `(.L_x_98) ;  /* 0x0000013000067945 */ /* 0x000ff60003800200 */
[----:B------:R-:W-:Y:S01]  /*5460*/  @!UPT UIADD3 URZ, UPT, UPT, URZ, URZ, URZ ;  /* 0x000000fffffff290 */ /* 0x000fe2000fffe0ff */
[----:B------:R-:W-:Y:S05]  /*5470*/  @!P0 BRA `(.L_x_99) ;  /* 0x0000000000408947 */ /* 0x000fea0003800000 */
        /* <DEDUP_REMOVED lines=16> */
.L_x_99:
[----:B------:R-:W-:Y:S05]  /*5580*/  BSYNC.RECONVERGENT B6 ;  /* 0x0000000000067941 */ /* 0x000fea0003800200 */
.L_x_98:
[----:B------:R-:W-:Y:S01]  /*5590*/  ISETP.NE.U32.AND P3, PT, R156, RZ, PT ;  /* 0x000000ff9c00720c */ /* 0x000fe20003f65070 */
[----:B------:R-:W-:Y:S01]  /*55a0*/  UISETP.NE.AND UP1, UPT, UR44, URZ, UPT ;  /* 0x000000ff2c00728c */ /* 0x000fe2000bf25270 */
[----:B------:R-:W-:Y:S02]  /*55b0*/  ISETP.NE.U32.AND P4, PT, R152, RZ, PT ;  /* 0x000000ff9800720c */ /* 0x000fe40003f85070 */
[----:B------:R-:W-:Y:S02]  /*55c0*/  ISETP.NE.AND.EX P3, PT, R157, RZ, PT, P3 ;  /* 0x000000ff9d00720c */ /* 0x000fe40003f65330 */
[----:B------:R-:W-:Y:S02]  /*55d0*/  PLOP3.LUT P1, PT, PT, PT, PT, 0x8, 0x80 ;  /* 0x000000000080781c */ /* 0x000fe40003f2e170 */
[----:B------:R-:W-:Y:S02]  /*55e0*/  PLOP3.LUT P0, PT, PT, PT, UP1, 0x80, 0x8 ;  /* 0x000000000008781c */ /* 0x000fe40003f0f018 */
[----:B------:R-:W-:Y:S02]  /*55f0*/  ISETP.NE.AND.EX P4, PT, R153, RZ, PT, P4 ;  /* 0x000000ff9900720c */ /* 0x000fe40003f85340 */
[----:B------:R-:W1:Y:S09]  /*5600*/  @UP1 LDCU.64 UR4, c[0x0][0x888] ;  /* 0x00011100ff0417ac */ /* 0x000e720008000a00 */
[----:B------:R-:W-:Y:S01]  /*5610*/  @P0 PLOP3.LUT P1, PT, P3, PT, PT, 0x80, 0x8 ;  /* 0x000000000008081c */ /* 0x000fe20001f2f070 */
[----:B-1----:R-:W-:Y:S04]  /*5620*/  @UP1 UISETP.NE.U32.AND UP0, UPT, UR4, URZ, UPT ;  /* 0x000000ff0400128c */ /* 0x002fe8000bf05070 */
[----:B------:R-:W-:Y:S04]  /*5630*/  @UP1 UISETP.NE.AND.EX UP0, UPT, UR5, URZ, UPT, UP0 ;  /* 0x000000ff0500128c */ /* 0x000fe8000bf05300 */
[----:B------:R-:W-:Y:S01]  /*5640*/  @UP1 USEL UR4, URZ, 0xffffffff, UP0 ;  /* 0xffffffffff041887 */ /* 0x000fe20008000000 */
[----:B------:R-:W-:Y:S11]  /*5650*/  @!P3 BRA `(.L_x_100) ;  /* 0x00000000002cb947 */ /* 0x000ff60003800000 */
[----:B------:R-:W-:Y:S01]  /*5660*/  ISETP.NE.U32.AND P2, PT, R154, RZ, PT ;  /* 0x000000ff9a00720c */ /* 0x000fe20003f45070 */
[----:B------:R-:W-:Y:S03]  /*5670*/  IMAD.MOV.U32 R167, RZ, RZ, 0x1 ;  /* 0x00000001ffa77424 */ /* 0x000fe600078e00ff */
[----:B------:R-:W-:Y:S11]  /*5680*/  ISETP.NE.AND.EX P2, PT, R155, RZ, PT, P2 ;  /* 0x000000ff9b00720c */ /* 0x000ff60003f45320 */
[----:B------:R-:W-:Y:S02]  /*5690*/  @!UPT UIADD3 URZ, UPT, UPT, URZ, URZ, URZ ;  /* 0x000000fffffff290 */ /* 0x000fe4000fffe0ff */
[----:B------:R-:W1:Y:S01]  /*56a0*/  @P2 LDC.64 R2, c[0x0][0x888] ;  /* 0x00022200ff022b82 */ /* 0x000e620000000a00 */
[----:B------:R-:W-:Y:S04]  /*56b0*/  @P2 IMAD R0, R156, UR36, RZ ;  /* 0x000000249c002c24 */ /* 0x000fe8000f8e02ff */
[----:B-1----:R-:W-:Y:S04]  /*56c0*/  @P2 IMAD.WIDE R2, R0, 0x4, R2 ;  /* 0x0000000400022825 */ /* 0x002fe800078e0202 */
[----:B------:R-:W-:Y:S01]  /*56d0*/  HFMA2 R0, -RZ, RZ, 0, 5.9604644775390625e-08 ;  /* 0x00000001ff007431 */ /* 0x000fe200000001ff */
[----:B-----5:R1:W5:Y:S04]  /*56e0*/  @P2 LDG.E R80, desc[UR40][R2.64] ;  /* 0x0000002802502981 */ /* 0x020368000c1e1900 */
[----:B------:R-:W-:Y:S01]  /*56f0*/  @!P2 PRMT R167, R0, 0x7610, R167 ;  /* 0x0000761000a7a816 */ /* 0x000fe200000000a7 */
[----:B-1----:R-:W2:Y:S06]  /*5700*/  @!P2 LDC R80, c[0x0][0x880] ;  /* 0x00022000ff50ab82 */ /* 0x002eac0000000800 */
.L_x_100:
[----:B------:R-:W-:Y:S05]  /*5710*/  @!P4 BRA `(.L_x_101) ;  /* 0x000000000020c947 */ /* 0x000fea0003800000 */
[----:B------:R-:W-:Y:S04]  /*5720*/  ISETP.NE.U32.AND P2, PT, R146, RZ, PT ;  /* 0x000000ff9200720c */ /* 0x000fe80003f45070 */
[----:B------:R-:W-:Y:S11]  /*5730*/  ISETP.NE.AND.EX P2, PT, R147, RZ, PT, P2 ;  /* 0x000000ff9300720c */ /* 0x000ff60003f45320 */
[----:B------:R-:W-:Y:S02]  /*5740*/  @!UPT UIADD3 URZ, UPT, UPT, URZ, URZ, URZ ;  /* 0x000000fffffff290 */ /* 0x000fe4000fffe0ff */
[----:B------:R-:W1:Y:S01]  /*5750*/  @P2 LDC.64 R2, c[0x0][0x8a8] ;  /* 0x00022a00ff022b82 */ /* 0x000e620000000a00 */
[----:B------:R-:W-:Y:S04]  /*5760*/  @P2 IMAD R0, R152, UR36, RZ ;  /* 0x0000002498002c24 */ /* 0x000fe8000f8e02ff */
[----:B-1----:R-:W-:Y:S05]  /*5770*/  @P2 IMAD.WIDE R2, R0, 0x4, R2 ;  /* 0x0000000400022825 */ /* 0x002fea00078e0202 */
[----:B-----5:R1:W5:Y:S02]  /*5780*/  @P2 LDG.E R78, desc[UR40][R2.64] ;  /* 0x00000028024e2981 */ /* 0x020364000c1e1900 */
[----:B-1----:R-:W3:Y:S02]  /*5790*/  @!P2 LDC R78, c[0x0][0x8a0] ;  /* 0x00022800ff4eab82 */ /* 0x002ee40000000800 */
.L_x_101:
[----:B--2--5:R-:W-:Y:S01]  /*57a0*/  @P0 ISETP.NE.AND P4, PT, R80, RZ, PT ;  /* 0x000000ff5000020c */ /* 0x024fe20003f85270 */
[----:B------:R-:W-:Y:S01]  /*57b0*/  IMAD.U32 R0, RZ, RZ, UR4 ;  /* 0x00000004ff007e24 */ /* 0x000fe2000f8e00ff */
[----:B------:R-:W-:Y:S01]  /*57c0*/  @P0 LOP3.LUT P2, RZ, R167, 0xff, RZ, 0xc0, !PT ;  /* 0x000000ffa7ff0812 */ /* 0x000fe2000784c0ff */
[----:B------:R-:W-:Y:S01]  /*57d0*/  BSSY B1, `(.L_x_102) ;  /* 0x000003d000017945 */ /* 0x000fe20003800000 */
[----:B------:R-:W-:Y:S01]  /*57e0*/  @P0 SEL R3, RZ, 0xffffffff, P4 ;  /* 0xffffffffff030807 */ /* 0x000fe20002000000 */
[C---:B------:R-:W-:Y:S01]  /*57f0*/  IMAD R64, R76.reuse, 0x40, R79 ;  /* 0x000000404c407824 */ /* 0x040fe200078e024f */
[----:B------:R-:W-:Y:S02]  /*5800*/  LEA R187, R76, UR43, 0x3 ;  /* 0x0000002b4cbb7c11 */ /* 0x000fe4000f8e18ff */
[----:B------:R-:W-:Y:S02]  /*5810*/  CS2R R98, SRZ ;  /* 0x0000000000627805 */ /* 0x000fe4000001ff00 */
[----:B------:R-:W-:Y:S02]  /*5820*/  @P1 SEL R3, R0, R3, !P2 ;  /* 0x0000000300031207 */ /* 0x000fe40005000000 */
[----:B------:R-:W-:Y:S02]  /*5830*/  CS2R R96, SRZ ;  /* 0x0000000000607805 */ /* 0x000fe4000001ff00 */
[----:B------:R-:W-:Y:S02]  /*5840*/  SHF.L.U32 R2, R184, 0x1f, RZ ;  /* 0x0000001fb8027819 */ /* 0x000fe400000006ff */
[----:B------:R-:W-:Y:S02]  /*5850*/  CS2R R94, SRZ ;  /* 0x00000000005e7805 */ /* 0x000fe4000001ff00 */
[----:B------:R-:W-:Y:S02]  /*5860*/  @P0 LOP3.LUT R3, R3, 0x1, RZ, 0xc0, !PT ;  /* 0x0000000103030812 */ /* 0x000fe400078ec0ff */
[----:B------:R-:W-:Y:S02]  /*5870*/  CS2R R92, SRZ ;  /* 0x00000000005c7805 */ /* 0x000fe4000001ff00 */
[----:B------:R-:W-:Y:S02]  /*5880*/  PLOP3.LUT P5, PT, PT, PT, PT, 0x8, 0x80 ;  /* 0x000000000080781c */ /* 0x000fe40003fae170 */
[----:B------:R-:W-:Y:S02]  /*5890*/  CS2R R90, SRZ ;  /* 0x00000000005a7805 */ /* 0x000fe4000001ff00 */
[----:B------:R-:W-:Y:S02]  /*58a0*/  ISETP.NE.U32.OR P1, PT, R3, 0x1, !P0 ;  /* 0x000000010300780c */ /* 0x000fe40004725470 */
[----:B------:R-:W-:Y:S02]  /*58b0*/  CS2R R88, SRZ ;  /* 0x0000000000587805 */ /* 0x000fe4000001ff00 */
[----:B------:R-:W-:Y:S02]  /*58c0*/  CS2R R86, SRZ ;  /* 0x0000000000567805 */ /* 0x000fe4000001ff00 */
[----:B------:R-:W-:Y:S07]  /*58d0*/  CS2R R84, SRZ ;  /* 0x0000000000547805 */ /* 0x000fee000001ff00 */
[----:B------:R-:W-:Y:S04]  /*58e0*/  @P1 SHF.L.U32 R4, R182, 0x1f, RZ ;  /* 0x0000001fb6041819 */ /* 0x000fe800000006ff */
[----:B------:R-:W1:Y:S01]  /*58f0*/  @P1 SYNCS.PHASECHK.TRANS64.TRYWAIT P0, [UR43+0x40], R4 ;  /* 0x00004004ff0015a7 */ /* 0x000e62000800112b */
[----:B------:R2:W4:Y:S01]  /*5900*/  SYNCS.PHASECHK.TRANS64.TRYWAIT P4, [R187+URZ+0x80], R2 ;  /* 0x00008002bb0075a7 */ /* 0x00052200080811ff */
[----:B-1----:R-:W-:Y:S01]  /*5910*/  @P1 PLOP3.LUT P5, PT, P0, PT, PT, 0x8, 0x80 ;  /* 0x000000000080181c */ /* 0x002fe200007ae170 */
[----:B------:R-:W-:Y:S01]  /*5920*/  @!UPT UIADD3 URZ, UPT, UPT, URZ, URZ, URZ ;  /* 0x000000fffffff290 */ /* 0x000fe2000fffe0ff */
[----:B--2-4-:R-:W-:Y:S11]  /*5930*/  @!P1 BRA `(.L_x_103) ;  /* 0x0000000000989947 */ /* 0x014ff60003800000 */
[----:B------:R-:W-:Y:S01]  /*5940*/  ISETP.NE.U32.AND P0, PT, RZ, UR38, PT ;  /* 0x00000026ff007c0c */ /* 0x000fe2000bf05070 */
[----:B------:R-:W-:Y:S01]  /*5950*/  BSSY B0, `(.L_x_104) ;  /* 0x0000016000007945 */ /* 0x000fe20003800000 */
[----:B------:R-:W-:Y:S02]  /*5960*/  ISETP.NE.AND P2, PT, R80, RZ, PT ;  /* 0x000000ff5000720c */ /* 0x000fe40003f45270 */
[----:B------:R-:W-:Y:S02]  /*5970*/  CS2R R86, SRZ ;  /* 0x0000000000567805 */ /* 0x000fe4000001ff00 */
[----:B------:R-:W-:Y:S02]  /*5980*/  ISETP.NE.AND.EX P0, PT, RZ, UR39, PT, P0 ;  /* 0x00000027ff007c0c */ /* 0x000fe4000bf05300 */
[----:B------:R-:W-:Y:S02]  /*5990*/  CS2R R84, SRZ ;  /* 0x0000000000547805 */ /* 0x000fe4000001ff00 */
[----:B------:R-:W-:Y:S02]  /*59a0*/  LOP3.LUT P1, RZ, R167, 0xff, RZ, 0xc0, !PT ;  /* 0x000000ffa7ff7812 */ /* 0x000fe4000782c0ff */
[----:B------:R-:W-:Y:S02]  /*59b0*/  CS2R R90, SRZ ;  /* 0x00000000005a7805 */ /* 0x000fe4000001ff00 */
[----:B------:R-:W-:Y:S02]  /*59c0*/  SEL R0, RZ, 0xffffffff, P2 ;  /* 0xffffffffff007807 */ /* 0x000fe40001000000 */
[----:B------:R-:W-:Y:S02]  /*59d0*/  CS2R R88, SRZ ;  /* 0x0000000000587805 */ /* 0x000fe4000001ff00 */
[----:B------:R-:W-:Y:S02]  /*59e0*/  SEL R3, RZ, 0xffffffff, P0 ;  /* 0xffffffffff037807 */ /* 0x000fe40000000000 */
[----:B------:R-:W-:Y:S02]  /*59f0*/  CS2R R94, SRZ ;  /* 0x00000000005e7805 */ /* 0x000fe4000001ff00 */
[----:B------:R-:W-:Y:S02]  /*5a00*/  CS2R R92, SRZ ;  /* 0x00000000005c7805 */ /* 0x000fe4000001ff00 */
[----:B------:R-:W-:Y:S02]  /*5a10*/  CS2R R98, SRZ ;  /* 0x0000000000627805 */ /* 0x000fe4000001ff00 */
[----:B------:R-:W-:Y:S02]  /*5a20*/  @P3 SEL R0, R3, R0, !P1 ;  /* 0x0000000003003207 */ /* 0x000fe40004800000 */
[----:B------:R-:W-:Y:S02]  /*5a30*/  CS2R R96, SRZ ;  /* 0x0000000000607805 */ /* 0x000fe4000001ff00 */
[----:B------:R-:W-:Y:S04]  /*5a40*/  LOP3.LUT R0, R0, 0x1, RZ, 0xc0, !PT ;  /* 0x0000000100007812 */ /* 0x000fe800078ec0ff */
[----:B------:R-:W-:Y:S01]  /*5a50*/  ISETP.NE.U32.AND P0, PT, R0, 0x1, PT ;  /* 0x000000010000780c */ /* 0x000fe20003f05070 */
[----:B------:R-:W-:Y:S01]  /*5a60*/  @!UPT UIADD3 URZ, UPT, UPT, URZ, URZ, URZ ;  /* 0x000000fffffff290 */ /* 0x000fe2000fffe0ff */
[----:B------:R-:W-:Y:S11]  /*5a70*/  @!P5 BRA `(.L_x_105) ;  /* 0x00000000000cd947 */ /* 0x000ff60003800000 */
[----:B------:R-:W-:Y:S04]  /*5a80*/  SHF.L.U32 R3, R182, 0x1f, RZ ;  /* 0x0000001fb6037819 */ /* 0x000fe800000006ff */
[----:B------:R-:W1:Y:S02]  /*5a90*/  SYNCS.PHASECHK.TRANS64.TRYWAIT P1, [UR43+0x40], R3 ;  /* 0x00004003ff0075a7 */ /* 0x000e64000802112b */
[----:B-1----:R-:W-:Y:S05]  /*5aa0*/  @!P1 BRA `(.L_x_106) ;  /* 0x0000001c00e89947 */ /* 0x002fea0003800000 */
.L_x_105:
[----:B------:R-:W-:Y:S05]  /*5ab0*/  BSYNC B0 ;  /* 0x0000000000007941 */ /* 0x000fea0003800000 */
.L_x_104:
[----:B------:R2:W4:Y:S01]  /*5ac0*/  @P0 LDS.128 R84, [R179+UR43+0x200] ;  /* 0x0002002bb3540984 */ /* 0x0005220008000c00 */
[----:B------:R-:W-:Y:S01]  /*5ad0*/  UIADD3 UR4, UPT, UPT, UR43, 0x48, URZ ;  /* 0x000000482b047890 */ /* 0x000fe2000fffe0ff */
[----:B------:R-:W-:Y:S02]  /*5ae0*/  LOP3.LUT R182, R182, 0x1, RZ, 0x3c, !PT ;  /* 0x00000001b6b67812 */ /* 0x000fe400078e3cff */
[----:B------:R2:W1:Y:S01]  /*5af0*/  @P0 LDS.128 R88, [R178+0x200] ;  /* 0x00020000b2580984 */ /* 0x0004620000000c00 */
[----:B------:R-:W-:Y:S03]  /*5b00*/  UPRMT UR4, UR37, 0x654, UR4 ;  /* 0x0000065425047896 */ /* 0x000fe60008000004 */
[----:B------:R2:W1:Y:S04]  /*5b10*/  @P0 LDS.128 R92, [R177+0x200] ;  /* 0x00020000b15c0984 */ /* 0x0004680000000c00 */
[----:B------:R2:W1:Y:S01]  /*5b20*/  @P0 LDS.128 R96, [R176+0x200] ;  /* 0x00020000b0600984 */ /* 0x0004620000000c00 */
[----:B------:R-:W-:Y:S01]  /*5b30*/  @!PT LDS RZ, [RZ] ;  /* 0x00000000fffff984 */ /* 0x000fe20000000800 */
[----:B------:R-:W-:Y:S01]  /*5b40*/  @!PT LDS RZ, [RZ] ;  /* 0x00000000fffff984 */ /* 0x000fe20000000800 */
[----:B------:R-:W-:Y:S01]  /*5b50*/  @!PT LDS RZ, [RZ] ;  /* 0x00000000fffff984 */ /* 0x000fe20000000800 */
[----:B------:R-:W-:Y:S01]  /*5b60*/  @!PT LDS RZ, [RZ] ;  /* 0x00000000fffff984 */ /* 0x000fe20000000800 */
[----:B------:R5:W-:Y:S06]  /*5b70*/  MEMBAR.ALL.CTA ;  /* 0x0000000000007992 */ /* 0x000bec0000008000 */
[----:B-----5:R-:W5:Y:S02]  /*5b80*/  FENCE.VIEW.ASYNC.S ;  /* 0x00000000000073c6 */ /* 0x020f640000000000 */
[----:B-----5:R-:W-:Y:S01]  /*5b90*/  SYNCS.ARRIVE.TRANS64.RED.A1T0 RZ, [UR4], RZ ;  /* 0x000000ffffff79a7 */ /* 0x020fe20008100404 */
.L_x_103:
[----:B------:R-:W-:Y:S05]  /*5ba0*/  BSYNC B1 ;  /* 0x0000000000017941 */ /* 0x000fea0003800000 */
.L_x_102:
[----:B-1----:R-:W-:Y:S04]  /*5bb0*/  SHF.R.U32.HI R3, RZ, 0x15, R64 ;  /* 0x00000015ff037819 */ /* 0x002fe80000011640 */
[----:B------:R-:W-:Y:S01]  /*5bc0*/  LOP3.LUT P0, RZ, R3, 0x3, R180, 0x48, !PT ;  /* 0x0000000303ff7812 */ /* 0x000fe200078048b4 */
[----:B------:R-:W-:Y:S01]  /*5bd0*/  @!UPT UIADD3 URZ, UPT, UPT, URZ, URZ, URZ ;  /* 0x000000fffffff290 */ /* 0x000fe2000fffe0ff */
[----:B------:R-:W-:Y:S11]  /*5be0*/  @P4 BRA `(.L_x_107) ;  /* 0x0000000000084947 */ /* 0x000ff60003800000 */
[----:B------:R-:W1:Y:S02]  /*5bf0*/  SYNCS.PHASECHK.TRANS64.TRYWAIT P1, [R187+URZ+0x80], R2 ;  /* 0x00008002bb0075a7 */ /* 0x000e6400080211ff */
[----:B-1----:R-:W-:Y:S05]  /*5c00*/  @!P1 BRA `(.L_x_108) ;  /* 0x0000001c00a89947 */ /* 0x002fea0003800000 */
.L_x_107:
[----:B------:R-:W-:Y:S05]  /*5c10*/  @!P0 BRA `(.L_x_109) ;  /* 0x0000000000408947 */ /* 0x000fea0003800000 */
[----:B------:R-:W1:Y:S01]  /*5c20*/  LDCU.64 UR8, c[0x4][0x70] ;  /* 0x01000e00ff0877ac */ /* 0x000e620008000a00 */
[----:B------:R-:W-:Y:S01]  /*5c30*/  MOV R3, 0x0 ;  /* 0x0000000000037802 */ /* 0x000fe20000000f00 */
[----:B------:R-:W-:Y:S02]  /*5c40*/  HFMA2 R12, -RZ, RZ, 0, 5.9604644775390625e-08 ;  /* 0x00000001ff0c7431 */ /* 0x000fe400000001ff */
[----:B------:R-:W-:Y:S02]  /*5c50*/  IMAD.MOV.U32 R8, RZ, RZ, 0x192 ;  /* 0x00000192ff087424 */ /* 0x000fe400078e00ff */
[----:B------:R-:W-:Y:S01]  /*5c60*/  IMAD.MOV.U32 R13, RZ, RZ, RZ ;  /* 0x000000ffff0d7224 */ /* 0x000fe200078e00ff */
[----:B------:R-:W5:Y:S01]  /*5c70*/  LDCU.64 UR6, c[0x4][0x78] ;  /* 0x01000f00ff0677ac */ /* 0x000f620008000a00 */
[----:B------:R-:W2:Y:S01]  /*5c80*/  LDC.64 R2, c[0x4][R3] ;  /* 0x0100000003027b82 */ /* 0x000ea20000000a00 */
[----:B------:R-:W3:Y:S01]  /*5c90*/  LDCU.64 UR4, c[0x4][0x10] ;  /* 0x01000200ff0477ac */ /* 0x000ee20008000a00 */
[----:B-1----:R-:W-:Y:S01]  /*5ca0*/  MOV R5, UR9 ;  /* 0x0000000900057c02 */ /* 0x002fe20008000f00 */
[----:B------:R-:W-:Y:S01]  /*5cb0*/  IMAD.U32 R4, RZ, RZ, UR8 ;  /* 0x00000008ff047e24 */ /* 0x000fe2000f8e00ff */
[----:B-----5:R-:W-:Y:S01]  /*5cc0*/  MOV R7, UR7 ;  /* 0x0000000700077c02 */ /* 0x020fe20008000f00 */
[----:B------:R-:W-:Y:S01]  /*5cd0*/  IMAD.U32 R6, RZ, RZ, UR6 ;  /* 0x00000006ff067e24 */ /* 0x000fe2000f8e00ff */
[----:B---3--:R-:W-:Y:S01]  /*5ce0*/  MOV R11, UR5 ;  /* 0x00000005000b7c02 */ /* 0x008fe20008000f00 */
[----:B------:R-:W-:Y:S02]  /*5cf0*/  IMAD.U32 R10, RZ, RZ, UR4 ;  /* 0x00000004ff0a7e24 */ /* 0x000fe4000f8e00ff */
[----:B------:R-:W-:Y:S07]  /*5d00*/  LEPC R20, `(.L_x_109) ;  /* 0x000000001014794e */ /* 0x000fee0000000000 */
[----:B--2-4-:R-:W-:Y:S05]  /*5d10*/  CALL.ABS.NOINC R2 ;  /* 0x0000000002007343 */ /* 0x014fea0003c00000 */
.L_x_109:
[----:B------:R-:W-:Y:S01]  /*5d20*/  LOP3.LUT P0, RZ, R175, 0x60, RZ, 0xc0, !PT ;  /* 0x00000060afff7812 */ /* 0x000fe2000780c0ff */
[----:B------:R-:W-:Y:S05]  /*5d30*/  WARPSYNC.ALL ;  /* 0x0000000000007948 */ /* 0x000fea0003800000 */
[----:B------:R-:W-:Y:S01]  /*5d40*/  R2UR UR4, R64 ;  /* 0x00000000400472ca */ /* 0x000fe200000e0000 */
[----:B----4-:R-:W-:Y:S01]  /*5d50*/  IMAD.U32 R140, R86, 0x10000, RZ ;  /* 0x00010000568c7824 */ /* 0x010fe200078e00ff */
[C---:B------:R-:W-:Y:S01]  /*5d60*/  SHF.L.U32 R83, R84.reuse, 0x10, RZ ;  /* 0x0000001054537819 */ /* 0x040fe200000006ff */
[----:B------:R-:W-:Y:S01]  /*5d70*/  IMAD.U32 R125, R91, 0x10000, RZ ;  /* 0x000100005b7d7824 */ /* 0x000fe200078e00ff */
[----:B------:R-:W-:Y:S01]  /*5d80*/  PRMT R81, R84, 0x8880, RZ ;  /* 0x0000888054517816 */ /* 0x000fe200000000ff */
[----:B------:R-:W-:Y:S01]  /*5d90*/  IMAD.U32 R114, R96, 0x10000, RZ ;  /* 0x0001000060727824 */ /* 0x000fe200078e00ff */
[----:B------:R-:W-:Y:S01]  /*5da0*/  SHF.L.U32 R82, R84, 0x8, RZ ;  /* 0x0000000854527819 */ /* 0x000fe200000006ff */
[----:B------:R-:W-:Y:S01]  /*5db0*/  IMAD.SHL.U32 R133, R88, 0x100, RZ ;  /* 0x0000010058857824 */ /* 0x000fe200078e00ff */
[----:B------:R-:W-:Y:S01]  /*5dc0*/  SHF.R.S32.HI R83, RZ, 0x18, R83 ;  /* 0x00000018ff537819 */ /* 0x000fe20000011453 */
[----:B------:R-:W-:Y:S01]  /*5dd0*/  IMAD.SHL.U32 R118, R93, 0x100, RZ ;  /* 0x000001005d767824 */ /* 0x000fe200078e00ff */
[----:B------:R-:W-:Y:S01]  /*5de0*/  PRMT R144, R85, 0x8880, RZ ;  /* 0x0000888055907816 */ /* 0x000fe200000000ff */
[----:B------:R-:W-:Y:S01]  /*5df0*/  IMAD.SHL.U32 R103, R98, 0x100, RZ ;  /* 0x0000010062677824 */ /* 0x000fe200078e00ff */
[----:B------:R-:W-:Y:S01]  /*5e00*/  SHF.R.S32.HI R82, RZ, 0x18, R82 ;  /* 0x00000018ff527819 */ /* 0x000fe20000011452 */
[----:B------:R-:W1:Y:S01]  /*5e10*/  LDTM.x64 R4, tmem[UR4] ;  /* 0x00000004000479ee */ /* 0x000e620008340000 */
[----:B------:R-:W-:Y:S01]  /*5e20*/  SHF.R.S32.HI R84, RZ, 0x18, R84 ;  /* 0x00000018ff547819 */ /* 0x000fe20000011454 */
[----:B------:R-:W-:Y:S01]  /*5e30*/  NOP ;  /* 0x0000000000007918 */ /* 0x000fe20000000000 */
[----:B------:R-:W-:Y:S01]  /*5e40*/  IADD3 R187, PT, PT, R187, 0xa0, RZ ;  /* 0x000000a0bbbb7810 */ /* 0x000fe20007ffe0ff */
[----:B------:R-:W-:Y:S01]  /*5e50*/  BSSY.RECONVERGENT B0, `(.L_x_110) ;  /* 0x000011f000007945 */ /* 0x000fe20003800200 */
[----:B------:R-:W-:Y:S02]  /*5e60*/  SHF.L.U32 R143, R85, 0x10, RZ ;  /* 0x00000010558f7819 */ /* 0x000fe400000006ff */
[----:B------:R-:W-:Y:S02]  /*5e70*/  LOP3.LUT R187, R187, 0xfefffff8, RZ, 0xc0, !PT ;  /* 0xfefffff8bbbb7812 */ /* 0x000fe400078ec0ff */
[----:B------:R-:W-:Y:S02]  /*5e80*/  PRMT R141, R86, 0x8880, RZ ;  /* 0x00008880568d7816 */ /* 0x000fe400000000ff */
[----:B-1----:R1:W-:Y:S01]  /*5e90*/  SYNCS.ARRIVE.TRANS64.RED.A1T0 RZ, [R187+URZ], RZ ;  /* 0x000000ffbbff79a7 */ /* 0x0023e200081004ff */
[C---:B------:R-:W-:Y:S02]  /*5ea0*/  PRMT R138, R87.reuse, 0x8880, RZ ;  /* 0x00008880578a7816 */ /* 0x040fe400000000ff */
[----:B------:R-:W-:Y:S02]  /*5eb0*/  SHF.L.U32 R137, R87, 0x10, RZ ;  /* 0x0000001057897819 */ /* 0x000fe400000006ff */
[C---:B------:R-:W-:Y:S02]  /*5ec0*/  PRMT R135, R88.reuse, 0x8880, RZ ;  /* 0x0000888058877816 */ /* 0x040fe400000000ff */
[----:B------:R-:W-:Y:S02]  /*5ed0*/  SHF.L.U32 R134, R88, 0x10, RZ ;  /* 0x0000001058867819 */ /* 0x000fe400000006ff */
[C---:B------:R-:W-:Y:S02]  /*5ee0*/  PRMT R132, R89.reuse, 0x8880, RZ ;  /* 0x0000888059847816 */ /* 0x040fe400000000ff */
[----:B------:R-:W-:Y:S01]  /*5ef0*/  SHF.R.S32.HI R88, RZ, 0x18, R88 ;  /* 0x00000018ff587819 */ /* 0x000fe20000011458 */
[C---:B---3--:R-:W-:Y:S01]  /*5f00*/  IMAD R0, R78.reuse, R4, RZ ;  /* 0x000000044e007224 */ /* 0x048fe200078e02ff */
[----:B------:R-:W-:Y:S01]  /*5f10*/  SHF.L.U32 R131, R89, 0x10, RZ ;  /* 0x0000001059837819 */ /* 0x000fe200000006ff */
[----:B------:R-:W-:Y:S01]  /*5f20*/  IMAD R2, R78, R5, RZ ;  /* 0x000000054e027224 */ /* 0x000fe200078e02ff */
[----:B------:R-:W-:Y:S01]  /*5f30*/  PRMT R129, R90, 0x8880, RZ ;  /* 0x000088805a817816 */ /* 0x000fe200000000ff */
[----:B------:R-:W-:Y:S01]  /*5f40*/  IMAD R3, R78, R6, RZ ;  /* 0x000000064e037224 */ /* 0x000fe200078e02ff */
[----:B------:R-:W-:Y:S01]  /*5f50*/  SHF.L.U32 R128, R90, 0x10, RZ ;  /* 0x000000105a807819 */ /* 0x000fe200000006ff */
[----:B------:R-:W-:Y:S01]  /*5f60*/  IMAD R0, R81, R80, R0 ;  /* 0x0000005051007224 */ /* 0x000fe200078e0200 */
[----:B------:R-:W-:Y:S01]  /*5f70*/  MOV R81, R144 ;  /* 0x0000009000517202 */ /* 0x000fe20000000f00 */
[----:B------:R-:W-:Y:S01]  /*5f80*/  IMAD R7, R78, R7, RZ ;  /* 0x000000074e077224 */ /* 0x000fe200078e02ff */
[----:B------:R-:W-:Y:S01]  /*5f90*/  PRMT R126, R91, 0x8880, RZ ;  /* 0x000088805b7e7816 */ /* 0x000fe200000000ff */
[-C--:B------:R-:W-:Y:S01]  /*5fa0*/  IMAD R2, R83, R80.reuse, R2 ;  /* 0x0000005053027224 */ /* 0x080fe200078e0202 */
[----:B------:R-:W-:Y:S01]  /*5fb0*/  PRMT R123, R92, 0x8880, RZ ;  /* 0x000088805c7b7816 */ /* 0x000fe200000000ff */
[----:B------:R-:W-:Y:S01]  /*5fc0*/  IMAD R3, R82, R80, R3 ;  /* 0x0000005052037224 */ /* 0x000fe200078e0203 */
[----:B------:R-:W-:Y:S01]  /*5fd0*/  SHF.R.S32.HI R82, RZ, 0x18, R143 ;  /* 0x00000018ff527819 */ /* 0x000fe2000001148f */
[----:B------:R-:W-:Y:S01]  /*5fe0*/  IMAD R8, R78, R8, RZ ;  /* 0x000000084e087224 */ /* 0x000fe200078e02ff */
[----:B------:R-:W-:Y:S01]  /*5ff0*/  SHF.L.U32 R122, R92, 0x10, RZ ;  /* 0x000000105c7a7819 */ /* 0x000fe200000006ff */
[----:B------:R-:W-:Y:S01]  /*6000*/  IMAD R7, R84, R80, R7 ;  /* 0x0000005054077224 */ /* 0x000fe200078e0207 */
[C---:B------:R-:W-:Y:S01]  /*6010*/  PRMT R120, R93.reuse, 0x8880, RZ ;  /* 0x000088805d787816 */ /* 0x040fe200000000ff */
[C---:B------:R-:W-:Y:S01]  /*6020*/  IMAD R9, R78.reuse, R9, RZ ;  /* 0x000000094e097224 */ /* 0x040fe200078e02ff */
[----:B------:R-:W-:Y:S01]  /*6030*/  SHF.L.U32 R119, R93, 0x10, RZ ;  /* 0x000000105d777819 */ /* 0x000fe200000006ff */
[C---:B------:R-:W-:Y:S01]  /*6040*/  IMAD R10, R78.reuse, R10, RZ ;  /* 0x0000000a4e0a7224 */ /* 0x040fe200078e02ff */
[----:B------:R-:W-:Y:S01]  /*6050*/  I2IP.S8.S32.SAT R149, R7, R3, RZ ;  /* 0x0000000307957239 */ /* 0x000fe200000014ff */
[----:B------:R-:W-:Y:S01]  /*6060*/  IMAD R8, R81, R80, R8 ;  /* 0x0000005051087224 */ /* 0x000fe200078e0208 */
[----:B------:R-:W-:Y:S01]  /*6070*/  MOV R81, R141 ;  /* 0x0000008d00517202 */ /* 0x000fe20000000f00 */
[----:B------:R-:W-:Y:S01]  /*6080*/  IMAD R11, R78, R11, RZ ;  /* 0x0000000b4e0b7224 */ /* 0x000fe200078e02ff */
[----:B------:R-:W-:Y:S01]  /*6090*/  I2IP.S8.S32.SAT R148, R2, R0, R149 ;  /* 0x0000000002947239 */ /* 0x000fe20000001495 */
[----:B------:R-:W-:Y:S01]  /*60a0*/  IMAD R9, R82, R80, R9 ;  /* 0x0000005052097224 */ /* 0x000fe200078e0209 */
[----:B------:R-:W-:Y:S01]  /*60b0*/  SHF.R.S32.HI R82, RZ, 0x18, R140 ;  /* 0x00000018ff527819 */ /* 0x000fe2000001148c */
[----:B------:R-:W-:Y:S01]  /*60c0*/  IMAD R12, R78, R12, RZ ;  /* 0x0000000c4e0c7224 */ /* 0x000fe200078e02ff */
[----:B------:R-:W-:Y:S01]  /*60d0*/  PRMT R117, R94, 0x8880, RZ ;  /* 0x000088805e757816 */ /* 0x000fe200000000ff */
[C---:B------:R-:W-:Y:S01]  /*60e0*/  IMAD R13, R78.reuse, R13, RZ ;  /* 0x0000000d4e0d7224 */ /* 0x040fe200078e02ff */
[----:B------:R-:W-:Y:S01]  /*60f0*/  SHF.R.S32.HI R93, RZ, 0x18, R93 ;  /* 0x00000018ff5d7819 */ /* 0x000fe2000001145d */
[----:B------:R-:W-:Y:S01]  /*6100*/  IMAD R14, R78, R14, RZ ;  /* 0x0000000e4e0e7224 */ /* 0x000fe200078e02ff */
[----:B------:R-:W-:Y:S01]  /*6110*/  SHF.L.U32 R115, R94, 0x10, RZ ;  /* 0x000000105e737819 */ /* 0x000fe200000006ff */
[C---:B------:R-:W-:Y:S01]  /*6120*/  IMAD R15, R78.reuse, R15, RZ ;  /* 0x0000000f4e0f7224 */ /* 0x040fe200078e02ff */
[C---:B------:R-:W-:Y:S01]  /*6130*/  PRMT R111, R95.reuse, 0x8880, RZ ;  /* 0x000088805f6f7816 */ /* 0x040fe200000000ff */
[C---:B------:R-:W-:Y:S01]  /*6140*/  IMAD R4, R78.reuse, R16, RZ ;  /* 0x000000104e047224 */ /* 0x040fe200078e02ff */
[----:B------:R-:W-:Y:S01]  /*6150*/  SHF.L.U32 R110, R95, 0x10, RZ ;  /* 0x000000105f6e7819 */ /* 0x000fe200000006ff */
[----:B------:R-:W-:Y:S01]  /*6160*/  IMAD R5, R78, R17, RZ ;  /* 0x000000114e057224 */ /* 0x000fe200078e02ff */
[----:B------:R-:W-:Y:S01]  /*6170*/  PRMT R116, R96, 0x8880, RZ ;  /* 0x0000888060747816 */ /* 0x000fe200000000ff */
[C---:B------:R-:W-:Y:S01]  /*6180*/  IMAD R6, R78.reuse, R18, RZ ;  /* 0x000000124e067224 */ /* 0x040fe200078e02ff */
[C---:B------:R-:W-:Y:S01]  /*6190*/  PRMT R108, R97.reuse, 0x8880, RZ ;  /* 0x00008880616c7816 */ /* 0x040fe200000000ff */
[C---:B------:R-:W-:Y:S01]  /*61a0*/  IMAD R19, R78.reuse, R19, RZ ;  /* 0x000000134e137224 */ /* 0x040fe200078e02ff */
[----:B------:R-:W-:Y:S01]  /*61b0*/  SHF.R.S32.HI R84, RZ, 0x18, R96 ;  /* 0x00000018ff547819 */ /* 0x000fe20000011460 */
[C---:B------:R-:W-:Y:S01]  /*61c0*/  IMAD R16, R78.reuse, R20, RZ ;  /* 0x000000144e107224 */ /* 0x040fe200078e02ff */
[----:B------:R-:W-:Y:S01]  /*61d0*/  SHF.L.U32 R107, R97, 0x10, RZ ;  /* 0x00000010616b7819 */ /* 0x000fe200000006ff */
[----:B------:R-:W-:Y:S01]  /*61e0*/  IMAD R17, R78, R21, RZ ;  /* 0x000000154e117224 */ /* 0x000fe200078e02ff */
[----:B------:R-:W-:Y:S01]  /*61f0*/  PRMT R105, R98, 0x8880, RZ ;  /* 0x0000888062697816 */ /* 0x000fe200000000ff */
[----:B------:R-:W-:Y:S01]  /*6200*/  IMAD R18, R78, R22, RZ ;  /* 0x000000164e127224 */ /* 0x000fe200078e02ff */
[----:B------:R-:W-:Y:S01]  /*6210*/  SHF.L.U32 R104, R98, 0x10, RZ ;  /* 0x0000001062687819 */ /* 0x000fe200000006ff */
[C---:B------:R-:W-:Y:S01]  /*6220*/  IMAD R23, R78.reuse, R23, RZ ;  /* 0x000000174e177224 */ /* 0x040fe200078e02ff */
[C---:B------:R-:W-:Y:S01]  /*6230*/  PRMT R102, R99.reuse, 0x8880, RZ ;  /* 0x0000888063667816 */ /* 0x040fe200000000ff */
[C---:B------:R-:W-:Y:S01]  /*6240*/  IMAD R20, R78.reuse, R24, RZ ;  /* 0x000000184e147224 */ /* 0x040fe200078e02ff */
[----:B------:R-:W-:Y:S01]  /*6250*/  SHF.L.U32 R101, R99, 0x10, RZ ;  /* 0x0000001063657819 */ /* 0x000fe200000006ff */
[C---:B------:R-:W-:Y:S01]  /*6260*/  IMAD R21, R78.reuse, R25, RZ ;  /* 0x000000194e157224 */ /* 0x040fe200078e02ff */
[----:B------:R-:W-:Y:S01]  /*6270*/  SHF.L.U32 R142, R85, 0x8, RZ ;  /* 0x00000008558e7819 */ /* 0x000fe200000006ff */
[C---:B------:R-:W-:Y:S01]  /*6280*/  IMAD R22, R78.reuse, R26, RZ ;  /* 0x0000001a4e167224 */ /* 0x040fe200078e02ff */
[----:B------:R-:W-:Y:S01]  /*6290*/  SHF.R.S32.HI R85, RZ, 0x18, R85 ;  /* 0x00000018ff557819 */ /* 0x000fe20000011455 */
[C---:B------:R-:W-:Y:S01]  /*62a0*/  IMAD R27, R78.reuse, R27, RZ ;  /* 0x0000001b4e1b7224 */ /* 0x040fe200078e02ff */
[----:B------:R-:W-:Y:S01]  /*62b0*/  SHF.R.S32.HI R83, RZ, 0x18, R142 ;  /* 0x00000018ff537819 */ /* 0x000fe2000001148e */
[----:B------:R-:W-:Y:S01]  /*62c0*/  IMAD R24, R78, R28, RZ ;  /* 0x0000001c4e187224 */ /* 0x000fe200078e02ff */
[----:B------:R-:W-:Y:S01]  /*62d0*/  SHF.L.U32 R139, R86, 0x8, RZ ;  /* 0x00000008568b7819 */ /* 0x000fe200000006ff */
[----:B------:R-:W-:Y:S01]  /*62e0*/  IMAD R25, R78, R29, RZ ;  /* 0x0000001d4e197224 */ /* 0x000fe200078e02ff */
[----:B------:R-:W-:Y:S01]  /*62f0*/  SHF.R.S32.HI R86, RZ, 0x18, R86 ;  /* 0x00000018ff567819 */ /* 0x000fe20000011456 */
[-C--:B------:R-:W-:Y:S01]  /*6300*/  IMAD R10, R83, R80.reuse, R10 ;  /* 0x00000050530a7224 */ /* 0x080fe200078e020a */
[----:B------:R-:W-:Y:S01]  /*6310*/  SHF.R.S32.HI R83, RZ, 0x18, R139 ;  /* 0x00000018ff537819 */ /* 0x000fe2000001148b */
[-C--:B------:R-:W-:Y:S01]  /*6320*/  IMAD R11, R85, R80.reuse, R11 ;  /* 0x00000050550b7224 */ /* 0x080fe200078e020b */
[----:B------:R-:W-:Y:S01]  /*6330*/  SHF.R.S32.HI R85, RZ, 0x18, R133 ;  /* 0x00000018ff557819 */ /* 0x000fe20000011485 */
[-C--:B------:R-:W-:Y:S01]  /*6340*/  IMAD R12, R81, R80.reuse, R12 ;  /* 0x00000050510c7224 */ /* 0x080fe200078e020c */
[----:B------:R-:W-:Y:S01]  /*6350*/  SHF.L.U32 R136, R87, 0x8, RZ ;  /* 0x0000000857887819 */ /* 0x000fe200000006ff */
[----:B------:R-:W-:Y:S01]  /*6360*/  IMAD R13, R82, R80, R13 ;  /* 0x00000050520d7224 */ /* 0x000fe200078e020d */
[----:B------:R-:W-:Y:S01]  /*6370*/  I2IP.S8.S32.SAT R150, R11, R10, RZ ;  /* 0x0000000a0b967239 */ /* 0x000fe200000014ff */
[----:B------:R-:W-:Y:S01]  /*6380*/  IMAD R14, R83, R80, R14 ;  /* 0x00000050530e7224 */ /* 0x000fe200078e020e */
[----:B------:R-:W-:Y:S01]  /*6390*/  SHF.R.S32.HI R82, RZ, 0x18, R137 ;  /* 0x00000018ff527819 */ /* 0x000fe20000011489 */
[----:B------:R-:W-:Y:S01]  /*63a0*/  IMAD.MOV.U32 R81, RZ, RZ, R138 ;  /* 0x000000ffff517224 */ /* 0x000fe200078e008a */
[----:B------:R-:W-:Y:S01]  /*63b0*/  I2IP.S8.S32.SAT R149, R9, R8, R150 ;  /* 0x0000000809957239 */ /* 0x000fe20000001496 */
[-C--:B------:R-:W-:Y:S01]  /*63c0*/  IMAD R15, R86, R80.reuse, R15 ;  /* 0x00000050560f7224 */ /* 0x080fe200078e020f */
[----:B------:R-:W-:Y:S01]  /*63d0*/  MOV R83, R135 ;  /* 0x0000008700537202 */ /* 0x000fe20000000f00 */
[-C--:B------:R-:W-:Y:S01]  /*63e0*/  IMAD R4, R81, R80.reuse, R4 ;  /* 0x0000005051047224 */ /* 0x080fe200078e0204 */
[----:B------:R-:W-:Y:S01]  /*63f0*/  SHF.R.S32.HI R81, RZ, 0x18, R136 ;  /* 0x00000018ff517819 */ /* 0x000fe20000011488 */
[----:B------:R-:W-:Y:S01]  /*6400*/  IMAD R5, R82, R80, R5 ;  /* 0x0000005052057224 */ /* 0x000fe200078e0205 */
[----:B------:R-:W-:Y:S01]  /*6410*/  I2IP.S8.S32.SAT R151, R15, R14, RZ ;  /* 0x0000000e0f977239 */ /* 0x000fe200000014ff */
[C---:B------:R-:W-:Y:S01]  /*6420*/  IMAD R26, R78.reuse, R30, RZ ;  /* 0x0000001e4e1a7224 */ /* 0x040fe200078e02ff */
[----:B------:R-:W-:Y:S01]  /*6430*/  SHF.R.S32.HI R87, RZ, 0x18, R87 ;  /* 0x00000018ff577819 */ /* 0x000fe20000011457 */
[----:B------:R-:W-:Y:S01]  /*6440*/  IMAD R6, R81, R80, R6 ;  /* 0x0000005051067224 */ /* 0x000fe200078e0206 */
[----:B------:R-:W-:Y:S01]  /*6450*/  I2IP.S8.S32.SAT R150, R13, R12, R151 ;  /* 0x0000000c0d967239 */ /* 0x000fe20000001497 */
[----:B------:R-:W-:Y:S01]  /*6460*/  IMAD R31, R78, R31, RZ ;  /* 0x0000001f4e1f7224 */ /* 0x000fe200078e02ff */
[----:B------:R-:W-:Y:S01]  /*6470*/  SHF.R.S32.HI R82, RZ, 0x18, R134 ;  /* 0x00000018ff527819 */ /* 0x000fe20000011486 */
[----:B------:R-:W-:Y:S01]  /*6480*/  IMAD R19, R87, R80, R19 ;  /* 0x0000005057137224 */ /* 0x000fe200078e0213 */
[----:B------:R-:W-:Y:S01]  /*6490*/  MOV R81, R132 ;  /* 0x0000008400517202 */ /* 0x000fe20000000f00 */
[-C--:B------:R-:W-:Y:S01]  /*64a0*/  IMAD R16, R83, R80.reuse, R16 ;  /* 0x0000005053107224 */ /* 0x080fe200078e0210 */
[----:B------:R-:W-:Y:S01]  /*64b0*/  SHF.L.U32 R130, R89, 0x8, RZ ;  /* 0x0000000859827819 */ /* 0x000fe200000006ff */
[----:B------:R-:W-:Y:S01]  /*64c0*/  IMAD R17, R82, R80, R17 ;  /* 0x0000005052117224 */ /* 0x000fe200078e0211 */
[----:B------:R-:W-:Y:S01]  /*64d0*/  I2IP.S8.S32.SAT R151, R19, R6, RZ ;  /* 0x0000000613977239 */ /* 0x000fe200000014ff */
[-C--:B------:R-:W-:Y:S01]  /*64e0*/  IMAD R18, R85, R80.reuse, R18 ;  /* 0x0000005055127224 */ /* 0x080fe200078e0212 */
[----:B------:R-:W-:Y:S01]  /*64f0*/  SHF.R.S32.HI R82, RZ, 0x18, R131 ;  /* 0x00000018ff527819 */ /* 0x000fe20000011483 */
[-C--:B------:R-:W-:Y:S01]  /*6500*/  IMAD R23, R88, R80.reuse, R23 ;  /* 0x0000005058177224 */ /* 0x080fe200078e0217 */
[----:B------:R-:W-:Y:S01]  /*6510*/  SHF.R.S32.HI R83, RZ, 0x18, R130 ;  /* 0x00000018ff537819 */ /* 0x000fe20000011482 */
[-C--:B------:R-:W-:Y:S01]  /*6520*/  IMAD R20, R81, R80.reuse, R20 ;  /* 0x0000005051147224 */ /* 0x080fe200078e0214 */
[----:B------:R-:W-:Y:S01]  /*6530*/  SHF.R.S32.HI R89, RZ, 0x18, R89 ;  /* 0x00000018ff597819 */ /* 0x000fe20000011459 */
[-C--:B------:R-:W-:Y:S01]  /*6540*/  IMAD R21, R82, R80.reuse, R21 ;  /* 0x0000005052157224 */ /* 0x080fe200078e0215 */
[----:B------:R-:W-:Y:S01]  /*6550*/  MOV R81, R129 ;  /* 0x0000008100517202 */ /* 0x000fe20000000f00 */
[-C--:B------:R-:W-:Y:S01]  /*6560*/  IMAD R22, R83, R80.reuse, R22 ;  /* 0x0000005053167224 */ /* 0x080fe200078e0216 */
[----:B------:R-:W-:Y:S01]  /*6570*/  SHF.L.U32 R127, R90, 0x8, RZ ;  /* 0x000000085a7f7819 */ /* 0x000fe200000006ff */
[-C--:B------:R-:W-:Y:S01]  /*6580*/  IMAD R27, R89, R80.reuse, R27 ;  /* 0x00000050591b7224 */ /* 0x080fe200078e021b */
[----:B------:R-:W-:Y:S01]  /*6590*/  SHF.R.S32.HI R82, RZ, 0x18, R128 ;  /* 0x00000018ff527819 */ /* 0x000fe20000011480 */
[----:B------:R-:W-:Y:S01]  /*65a0*/  IMAD R24, R81, R80, R24 ;  /* 0x0000005051187224 */ /* 0x000fe200078e0218 */
[----:B------:R-:W-:Y:S01]  /*65b0*/  SHF.R.S32.HI R81, RZ, 0x18, R127 ;  /* 0x00000018ff517819 */ /* 0x000fe2000001147f */
[----:B------:R-:W-:Y:S01]  /*65c0*/  IMAD R28, R78, R32, RZ ;  /* 0x000000204e1c7224 */ /* 0x000fe200078e02ff */
[----:B------:R-:W-:Y:S01]  /*65d0*/  SHF.R.S32.HI R90, RZ, 0x18, R90 ;  /* 0x00000018ff5a7819 */ /* 0x000fe2000001145a */
[----:B------:R-:W-:Y:S01]  /*65e0*/  IMAD R25, R82, R80, R25 ;  /* 0x0000005052197224 */ /* 0x000fe200078e0219 */
[----:B------:R-:W-:Y:S01]  /*65f0*/  MOV R83, R126 ;  /* 0x0000007e00537202 */ /* 0x000fe20000000f00 */
[-C--:B------:R-:W-:Y:S01]  /*6600*/  IMAD R26, R81, R80.reuse, R26 ;  /* 0x00000050511a7224 */ /* 0x080fe200078e021a */
[----:B------:R-:W-:Y:S01]  /*6610*/  SHF.L.U32 R124, R91, 0x8, RZ ;  /* 0x000000085b7c7819 */ /* 0x000fe200000006ff */
[----:B------:R-:W-:Y:S01]  /*6620*/  IMAD R29, R78, R33, RZ ;  /* 0x000000214e1d7224 */ /* 0x000fe200078e02ff */
[----:B------:R-:W-:Y:S01]  /*6630*/  SHF.R.S32.HI R82, RZ, 0x18, R125 ;  /* 0x00000018ff527819 */ /* 0x000fe2000001147d */
[----:B------:R-:W-:Y:S01]  /*6640*/  IMAD R31, R90, R80, R31 ;  /* 0x000000505a1f7224 */ /* 0x000fe200078e021f */
[----:B------:R-:W-:Y:S01]  /*6650*/  SHF.R.S32.HI R85, RZ, 0x18, R124 ;  /* 0x00000018ff557819 */ /* 0x000fe2000001147c */
[C---:B------:R-:W-:Y:S01]  /*6660*/  IMAD R30, R78.reuse, R34, RZ ;  /* 0x000000224e1e7224 */ /* 0x040fe200078e02ff */
[----:B------:R-:W-:Y:S01]  /*6670*/  I2IP.S8.S32.SAT R151, R5, R4, R151 ;  /* 0x0000000405977239 */ /* 0x000fe20000001497 */
[----:B------:R-:W-:Y:S01]  /*6680*/  IMAD R28, R83, R80, R28 ;  /* 0x00000050531c7224 */ /* 0x000fe200078e021c */
[----:B------:R-:W-:Y:S01]  /*6690*/  SHF.R.S32.HI R91, RZ, 0x18, R91 ;  /* 0x00000018ff5b7819 */ /* 0x000fe2000001145b */
[----:B------:R-:W-:Y:S01]  /*66a0*/  IMAD R35, R78, R35, RZ ;  /* 0x000000234e237224 */ /* 0x000fe200078e02ff */
[----:B------:R-:W-:Y:S01]  /*66b0*/  I2IP.S8.S32.SAT R160, R23, R18, RZ ;  /* 0x0000001217a07239 */ /* 0x000fe200000014ff */
[----:B------:R-:W-:Y:S01]  /*66c0*/  IMAD R29, R82, R80, R29 ;  /* 0x00000050521d7224 */ /* 0x000fe200078e021d */
[----:B------:R3:W-:Y:S01]  /*66d0*/  STS.128 [R179+UR43+0x2200], R148 ;  /* 0x00220094b3007988 */ /* 0x0007e20008000c2b */
[----:B------:R-:W-:Y:S01]  /*66e0*/  IMAD R32, R78, R36, RZ ;  /* 0x000000244e207224 */ /* 0x000fe200078e02ff */
[----:B------:R-:W-:Y:S01]  /*66f0*/  I2IP.S8.S32.SAT R160, R17, R16, R160 ;  /* 0x0000001011a07239 */ /* 0x000fe200000014a0 */
[----:B------:R-:W-:Y:S01]  /*6700*/  IMAD R30, R85, R80, R30 ;  /* 0x00000050551e7224 */ /* 0x000fe200078e021e */
[----:B------:R-:W-:Y:S01]  /*6710*/  I2IP.S8.S32.SAT R161, R27, R22, RZ ;  /* 0x000000161ba17239 */ /* 0x000fe200000014ff */
[----:B------:R-:W-:Y:S01]  /*6720*/  IMAD.MOV.U32 R81, RZ, RZ, R123 ;  /* 0x000000ffff517224 */ /* 0x000fe200078e007b */
[----:B------:R-:W-:Y:S01]  /*6730*/  SHF.L.U32 R121, R92, 0x8, RZ ;  /* 0x000000085c797819 */ /* 0x000fe200000006ff */
[----:B------:R-:W-:Y:S01]  /*6740*/  IMAD R35, R91, R80, R35 ;  /* 0x000000505b237224 */ /* 0x000fe200078e0223 */
[----:B------:R-:W-:Y:S01]  /*6750*/  SHF.R.S32.HI R82, RZ, 0x18, R122 ;  /* 0x00000018ff527819 */ /* 0x000fe2000001147a */
[C---:B------:R-:W-:Y:S01]  /*6760*/  IMAD R33, R78.reuse, R37, RZ ;  /* 0x000000254e217224 */ /* 0x040fe200078e02ff */
[----:B------:R-:W-:Y:S01]  /*6770*/  I2IP.S8.S32.SAT R161, R21, R20, R161 ;  /* 0x0000001415a17239 */ /* 0x000fe200000014a1 */
[----:B------:R-:W-:Y:S01]  /*6780*/  IMAD R32, R81, R80, R32 ;  /* 0x0000005051207224 */ /* 0x000fe200078e0220 */
[----:B------:R-:W-:Y:S01]  /*6790*/  SHF.R.S32.HI R81, RZ, 0x18, R121 ;  /* 0x00000018ff517819 */ /* 0x000fe20000011479 */
[C---:B------:R-:W-:Y:S01]  /*67a0*/  IMAD R34, R78.reuse, R38, RZ ;  /* 0x000000264e227224 */ /* 0x040fe200078e02ff */
[----:B------:R-:W-:Y:S01]  /*67b0*/  SHF.R.S32.HI R92, RZ, 0x18, R92 ;  /* 0x00000018ff5c7819 */ /* 0x000fe2000001145c */
[----:B------:R-:W-:Y:S01]  /*67c0*/  IMAD R39, R78, R39, RZ ;  /* 0x000000274e277224 */ /* 0x000fe200078e02ff */
[----:B------:R-:W-:Y:S01]  /*67d0*/  I2IP.S8.S32.SAT R162, R31, R26, RZ ;  /* 0x0000001a1fa27239 */ /* 0x000fe200000014ff */
[----:B------:R-:W-:Y:S01]  /*67e0*/  IMAD R33, R82, R80, R33 ;  /* 0x0000005052217224 */ /* 0x000fe200078e0221 */
[----:B------:R-:W-:Y:S01]  /*67f0*/  MOV R83, R120 ;  /* 0x0000007800537202 */ /* 0x000fe20000000f00 */
[C---:B------:R-:W-:Y:S01]  /*6800*/  IMAD R36, R78.reuse, R40, RZ ;  /* 0x000000284e247224 */ /* 0x040fe200078e02ff */
[----:B------:R-:W-:Y:S01]  /*6810*/  I2IP.S8.S32.SAT R162, R25, R24, R162 ;  /* 0x0000001819a27239 */ /* 0x000fe200000014a2 */
[----:B------:R-:W-:Y:S01]  /*6820*/  IMAD R34, R81, R80, R34 ;  /* 0x0000005051227224 */ /* 0x000fe200078e0222 */
[----:B------:R-:W-:Y:S01]  /*6830*/  SHF.R.S32.HI R82, RZ, 0x18, R119 ;  /* 0x00000018ff527819 */ /* 0x000fe20000011477 */
[----:B------:R-:W-:Y:S01]  /*6840*/  IMAD R37, R78, R41, RZ ;  /* 0x000000294e257224 */ /* 0x000fe200078e02ff */
[----:B------:R-:W-:Y:S01]  /*6850*/  I2IP.S8.S32.SAT R163, R35, R30, RZ ;  /* 0x0000001e23a37239 */ /* 0x000fe200000014ff */
[----:B------:R-:W-:Y:S01]  /*6860*/  IMAD R39, R92, R80, R39 ;  /* 0x000000505c277224 */ /* 0x000fe200078e0227 */
[----:B------:R-:W-:Y:S01]  /*6870*/  SHF.R.S32.HI R85, RZ, 0x18, R118 ;  /* 0x00000018ff557819 */ /* 0x000fe20000011476 */
[C---:B------:R-:W-:Y:S01]  /*6880*/  IMAD R38, R78.reuse, R42, RZ ;  /* 0x0000002a4e267224 */ /* 0x040fe200078e02ff */
[----:B------:R-:W-:Y:S01]  /*6890*/  I2IP.S8.S32.SAT R163, R29, R28, R163 ;  /* 0x0000001c1da37239 */ /* 0x000fe200000014a3 */
[----:B------:R-:W-:Y:S01]  /*68a0*/  IMAD R36, R83, R80, R36 ;  /* 0x0000005053247224 */ /* 0x000fe200078e0224 */
[----:B------:R-:W-:Y:S01]  /*68b0*/  I2IP.S8.S32.SAT R168, R39, R34, RZ ;  /* 0x0000002227a87239 */ /* 0x000fe200000014ff */
[----:B------:R-:W-:Y:S01]  /*68c0*/  IMAD R43, R78, R43, RZ ;  /* 0x0000002b4e2b7224 */ /* 0x000fe200078e02ff */
[----:B------:R-:W-:Y:S01]  /*68d0*/  MOV R81, R117 ;  /* 0x0000007500517202 */ /* 0x000fe20000000f00 */
[----:B------:R-:W-:Y:S01]  /*68e0*/  IMAD R37, R82, R80, R37 ;  /* 0x0000005052257224 */ /* 0x000fe200078e0225 */
[----:B------:R3:W-:Y:S01]  /*68f0*/  STS.128 [R178+0x2200], R160 ;  /* 0x002200a0b2007388 */ /* 0x0007e20000000c00 */
[----:B------:R-:W-:Y:S01]  /*6900*/  IMAD R40, R78, R44, RZ ;  /* 0x0000002c4e287224 */ /* 0x000fe200078e02ff */
[----:B------:R-:W-:Y:S01]  /*6910*/  I2IP.S8.S32.SAT R168, R33, R32, R168 ;  /* 0x0000002021a87239 */ /* 0x000fe200000014a8 */
[-C--:B------:R-:W-:Y:S01]  /*6920*/  IMAD R38, R85, R80.reuse, R38 ;  /* 0x0000005055267224 */ /* 0x080fe200078e0226 */
[----:B------:R-:W-:Y:S01]  /*6930*/  SHF.L.U32 R112, R94, 0x8, RZ ;  /* 0x000000085e707819 */ /* 0x000fe200000006ff */
[-C--:B------:R-:W-:Y:S01]  /*6940*/  IMAD R43, R93, R80.reuse, R43 ;  /* 0x000000505d2b7224 */ /* 0x080fe200078e022b */
[----:B------:R-:W-:Y:S01]  /*6950*/  SHF.R.S32.HI R82, RZ, 0x18, R115 ;  /* 0x00000018ff527819 */ /* 0x000fe20000011473 */
[C---:B------:R-:W-:Y:S01]  /*6960*/  IMAD R41, R78.reuse, R45, RZ ;  /* 0x0000002d4e297224 */ /* 0x040fe200078e02ff */
[----:B------:R-:W-:Y:S01]  /*6970*/  MOV R83, R111 ;  /* 0x0000006f00537202 */ /* 0x000fe20000000f00 */
[----:B------:R-:W-:Y:S01]  /*6980*/  IMAD R40, R81, R80, R40 ;  /* 0x0000005051287224 */ /* 0x000fe200078e0228 */
[----:B------:R-:W-:Y:S01]  /*6990*/  SHF.R.S32.HI R81, RZ, 0x18, R112 ;  /* 0x00000018ff517819 */ /* 0x000fe20000011470 */
[C---:B------:R-:W-:Y:S01]  /*69a0*/  IMAD R42, R78.reuse, R46, RZ ;  /* 0x0000002e4e2a7224 */ /* 0x040fe200078e02ff */
[----:B------:R-:W-:Y:S01]  /*69b0*/  SHF.R.S32.HI R94, RZ, 0x18, R94 ;  /* 0x00000018ff5e7819 */ /* 0x000fe2000001145e */
[----:B------:R-:W-:Y:S01]  /*69c0*/  IMAD R47, R78, R47, RZ ;  /* 0x0000002f4e2f7224 */ /* 0x000fe200078e02ff */
[----:B------:R-:W-:Y:S01]  /*69d0*/  I2IP.S8.S32.SAT R169, R43, R38, RZ ;  /* 0x000000262ba97239 */ /* 0x000fe200000014ff */
[----:B------:R-:W-:Y:S01]  /*69e0*/  IMAD R41, R82, R80, R41 ;  /* 0x0000005052297224 */ /* 0x000fe200078e0229 */
[----:B------:R-:W-:Y:S01]  /*69f0*/  SHF.L.U32 R109, R95, 0x8, RZ ;  /* 0x000000085f6d7819 */ /* 0x000fe200000006ff */
[C---:B------:R-:W-:Y:S01]  /*6a00*/  IMAD R44, R78.reuse, R48, RZ ;  /* 0x000000304e2c7224 */ /* 0x040fe200078e02ff */
[----:B------:R-:W-:Y:S01]  /*6a10*/  I2IP.S8.S32.SAT R169, R37, R36, R169 ;  /* 0x0000002425a97239 */ /* 0x000fe200000014a9 */
[----:B------:R-:W-:Y:S01]  /*6a20*/  IMAD R42, R81, R80, R42 ;  /* 0x00000050512a7224 */ /* 0x000fe200078e022a */
[----:B------:R-:W-:Y:S01]  /*6a30*/  SHF.R.S32.HI R82, RZ, 0x18, R110 ;  /* 0x00000018ff527819 */ /* 0x000fe2000001146e */
[----:B------:R-:W-:Y:S01]  /*6a40*/  IMAD R45, R78, R49, RZ ;  /* 0x000000314e2d7224 */ /* 0x000fe200078e02ff */
[----:B------:R-:W-:Y:S01]  /*6a50*/  MOV R81, R116 ;  /* 0x0000007400517202 */ /* 0x000fe20000000f00 */
[----:B------:R-:W-:Y:S01]  /*6a60*/  IMAD R47, R94, R80, R47 ;  /* 0x000000505e2f7224 */ /* 0x000fe200078e022f */
[----:B------:R-:W-:Y:S01]  /*6a70*/  SHF.R.S32.HI R85, RZ, 0x18, R109 ;  /* 0x00000018ff557819 */ /* 0x000fe2000001146d */
[C---:B------:R-:W-:Y:S01]  /*6a80*/  IMAD R46, R78.reuse, R50, RZ ;  /* 0x000000324e2e7224 */ /* 0x040fe200078e02ff */
[----:B------:R-:W-:Y:S01]  /*6a90*/  SHF.R.S32.HI R95, RZ, 0x18, R95 ;  /* 0x00000018ff5f7819 */ /* 0x000fe2000001145f */
[----:B------:R-:W-:Y:S01]  /*6aa0*/  IMAD R44, R83, R80, R44 ;  /* 0x00000050532c7224 */ /* 0x000fe200078e022c */
[----:B------:R-:W-:Y:S01]  /*6ab0*/  I2IP.S8.S32.SAT R170, R47, R42, RZ ;  /* 0x0000002a2faa7239 */ /* 0x000fe200000014ff */
[----:B------:R-:W-:Y:S01]  /*6ac0*/  IMAD R51, R78, R51, RZ ;  /* 0x000000334e337224 */ /* 0x000fe200078e02ff */
[----:B------:R-:W-:Y:S01]  /*6ad0*/  SHF.L.U32 R113, R96, 0x8, RZ ;  /* 0x0000000860717819 */ /* 0x000fe200000006ff */
[----:B------:R-:W-:Y:S01]  /*6ae0*/  IMAD R45, R82, R80, R45 ;  /* 0x00000050522d7224 */ /* 0x000fe200078e022d */
[----:B------:R-:W-:Y:S01]  /*6af0*/  I2IP.S8.S32.SAT R170, R41, R40, R170 ;  /* 0x0000002829aa7239 */ /* 0x000fe200000014aa */
[C---:B------:R-:W-:Y:S01]  /*6b00*/  IMAD R48, R78.reuse, R52, RZ ;  /* 0x000000344e307224 */ /* 0x040fe200078e02ff */
[----:B------:R-:W-:Y:S01]  /*6b10*/  SHF.R.S32.HI R82, RZ, 0x18, R114 ;  /* 0x00000018ff527819 */ /* 0x000fe20000011472 */
[-C--:B------:R-:W-:Y:S01]  /*6b20*/  IMAD R46, R85, R80.reuse, R46 ;  /* 0x00000050552e7224 */ /* 0x080fe200078e022e */
[----:B------:R-:W-:Y:S01]  /*6b30*/  SHF.R.S32.HI R83, RZ, 0x18, R113 ;  /* 0x00000018ff537819 */ /* 0x000fe20000011471 */
[C---:B------:R-:W-:Y:S01]  /*6b40*/  IMAD R49, R78.reuse, R53, RZ ;  /* 0x000000354e317224 */ /* 0x040fe200078e02ff */
[----:B------:R-:W-:Y:S01]  /*6b50*/  SHF.R.S32.HI R96, RZ, 0x18, R97 ;  /* 0x00000018ff607819 */ /* 0x000fe20000011461 */
[----:B------:R-:W-:Y:S01]  /*6b60*/  IMAD R51, R95, R80, R51 ;  /* 0x000000505f337224 */ /* 0x000fe200078e0233 */
[----:B------:R-:W-:Y:S01]  /*6b70*/  SHF.L.U32 R106, R97, 0x8, RZ ;  /* 0x00000008616a7819 */ /* 0x000fe200000006ff */
[C---:B------:R-:W-:Y:S01]  /*6b80*/  IMAD R50, R78.reuse, R54, RZ ;  /* 0x000000364e327224 */ /* 0x040fe200078e02ff */
[----:B------:R-:W-:Y:S01]  /*6b90*/  SHF.R.S32.HI R97, RZ, 0x18, R98 ;  /* 0x00000018ff617819 */ /* 0x000fe20000011462 */
[----:B------:R-:W-:Y:S01]  /*6ba0*/  IMAD R48, R81, R80, R48 ;  /* 0x0000005051307224 */ /* 0x000fe200078e0230 */
[----:B------:R-:W-:Y:S01]  /*6bb0*/  I2IP.S8.S32.SAT R171, R51, R46, RZ ;  /* 0x0000002e33ab7239 */ /* 0x000fe200000014ff */
[----:B------:R-:W-:Y:S01]  /*6bc0*/  IMAD R55, R78, R55, RZ ;  /* 0x000000374e377224 */ /* 0x000fe200078e02ff */
[----:B------:R-:W-:Y:S01]  /*6bd0*/  SHF.R.S32.HI R98, RZ, 0x18, R99 ;  /* 0x00000018ff627819 */ /* 0x000fe20000011463 */
[----:B------:R-:W-:Y:S01]  /*6be0*/  IMAD R49, R82, R80, R49 ;  /* 0x0000005052317224 */ /* 0x000fe200078e0231 */
[----:B------:R-:W-:Y:S01]  /*6bf0*/  I2IP.S8.S32.SAT R171, R45, R44, R171 ;  /* 0x0000002c2dab7239 */ /* 0x000fe200000014ab */
[C---:B------:R-:W-:Y:S01]  /*6c00*/  IMAD R52, R78.reuse, R56, RZ ;  /* 0x000000384e347224 */ /* 0x040fe200078e02ff */
[----:B------:R-:W-:Y:S01]  /*6c10*/  SHF.R.S32.HI R82, RZ, 0x18, R107 ;  /* 0x00000018ff527819 */ /* 0x000fe2000001146b */
[-C--:B------:R-:W-:Y:S01]  /*6c20*/  IMAD R50, R83, R80.reuse, R50 ;  /* 0x0000005053327224 */ /* 0x080fe200078e0232 */
[----:B------:R-:W-:Y:S01]  /*6c30*/  SHF.R.S32.HI R83, RZ, 0x18, R106 ;  /* 0x00000018ff537819 */ /* 0x000fe2000001146a */
[----:B------:R-:W-:Y:S01]  /*6c40*/  IMAD.MOV.U32 R81, RZ, RZ, R108 ;  /* 0x000000ffff517224 */ /* 0x000fe200078e006c */
[----:B------:R3:W-:Y:S01]  /*6c50*/  STS.128 [R177+0x2200], R168 ;  /* 0x002200a8b1007388 */ /* 0x0007e20000000c00 */
[----:B------:R-:W-:Y:S01]  /*6c60*/  IMAD R53, R78, R57, RZ ;  /* 0x000000394e357224 */ /* 0x000fe200078e02ff */
[----:B------:R-:W-:Y:S01]  /*6c70*/  SHF.L.U32 R100, R99, 0x8, RZ ;  /* 0x0000000863647819 */ /* 0x000fe200000006ff */
[----:B------:R-:W-:Y:S01]  /*6c80*/  IMAD R55, R84, R80, R55 ;  /* 0x0000005054377224 */ /* 0x000fe200078e0237 */
[----:B-1----:R-:W-:Y:S01]  /*6c90*/  IADD3 R187, PT, PT, R76, 0x1, RZ ;  /* 0x000000014cbb7810 */ /* 0x002fe20007ffe0ff */
[C---:B------:R-:W-:Y:S01]  /*6ca0*/  IMAD R54, R78.reuse, R58, RZ ;  /* 0x0000003a4e367224 */ /* 0x040fe200078e02ff */
[----:B------:R-:W-:Y:S01]  /*6cb0*/  SHF.R.S32.HI R85, RZ, 0x18, R100 ;  /* 0x00000018ff557819 */ /* 0x000fe20000011464 */
[----:B------:R-:W-:Y:S01]  /*6cc0*/  IMAD R52, R81, R80, R52 ;  /* 0x0000005051347224 */ /* 0x000fe200078e0234 */
[----:B------:R-:W-:Y:S01]  /*6cd0*/  I2IP.S8.S32.SAT R192, R55, R50, RZ ;  /* 0x0000003237c07239 */ /* 0x000fe200000014ff */
[----:B------:R-:W-:Y:S01]  /*6ce0*/  IMAD R59, R78, R59, RZ ;  /* 0x0000003b4e3b7224 */ /* 0x000fe200078e02ff */
[----:B------:R-:W-:Y:S01]  /*6cf0*/  MOV R81, R105 ;  /* 0x0000006900517202 */ /* 0x000fe20000000f00 */
[----:B------:R-:W-:Y:S01]  /*6d00*/  IMAD R53, R82, R80, R53 ;  /* 0x0000005052357224 */ /* 0x000fe200078e0235 */
[----:B------:R-:W-:Y:S01]  /*6d10*/  I2IP.S8.S32.SAT R192, R49, R48, R192 ;  /* 0x0000003031c07239 */ /* 0x000fe200000014c0 */
[----:B------:R-:W-:Y:S01]  /*6d20*/  IMAD R56, R78, R60, RZ ;  /* 0x0000003c4e387224 */ /* 0x000fe200078e02ff */
[----:B------:R-:W-:Y:S01]  /*6d30*/  SHF.R.S32.HI R82, RZ, 0x18, R104 ;  /* 0x00000018ff527819 */ /* 0x000fe20000011468 */
[----:B------:R-:W-:Y:S01]  /*6d40*/  IMAD R54, R83, R80, R54 ;  /* 0x0000005053367224 */ /* 0x000fe200078e0236 */
[----:B------:R-:W-:Y:S01]  /*6d50*/  MOV R83, R102 ;  /* 0x0000006600537202 */ /* 0x000fe20000000f00 */
[-C--:B------:R-:W-:Y:S02]  /*6d60*/  IMAD R59, R96, R80.reuse, R59 ;  /* 0x00000050603b7224 */ /* 0x080fe400078e023b */
[C---:B------:R-:W-:Y:S02]  /*6d70*/  IMAD R57, R78.reuse, R61, RZ ;  /* 0x0000003d4e397224 */ /* 0x040fe400078e02ff */
[----:B------:R-:W-:Y:S01]  /*6d80*/  IMAD R56, R81, R80, R56 ;  /* 0x0000005051387224 */ /* 0x000fe200078e0238 */
[----:B------:R-:W-:Y:S01]  /*6d90*/  SHF.R.S32.HI R81, RZ, 0x18, R103 ;  /* 0x00000018ff517819 */ /* 0x000fe20000011467 */
[C---:B------:R-:W-:Y:S01]  /*6da0*/  IMAD R58, R78.reuse, R62, RZ ;  /* 0x0000003e4e3a7224 */ /* 0x040fe200078e02ff */
[----:B------:R-:W-:Y:S01]  /*6db0*/  I2IP.S8.S32.SAT R193, R59, R54, RZ ;  /* 0x000000363bc17239 */ /* 0x000fe200000014ff */
[----:B------:R-:W-:Y:S02]  /*6dc0*/  IMAD R63, R78, R63, RZ ;  /* 0x0000003f4e3f7224 */ /* 0x000fe400078e02ff */
[----:B------:R-:W-:Y:S01]  /*6dd0*/  IMAD R57, R82, R80, R57 ;  /* 0x0000005052397224 */ /* 0x000fe200078e0239 */
[----:B------:R-:W-:Y:S01]  /*6de0*/  SHF.R.S32.HI R82, RZ, 0x18, R101 ;  /* 0x00000018ff527819 */ /* 0x000fe20000011465 */
[C---:B------:R-:W-:Y:S01]  /*6df0*/  IMAD R60, R78.reuse, R64, RZ ;  /* 0x000000404e3c7224 */ /* 0x040fe200078e02ff */
[----:B------:R-:W-:Y:S01]  /*6e00*/  I2IP.S8.S32.SAT R193, R53, R52, R193 ;  /* 0x0000003435c17239 */ /* 0x000fe200000014c1 */
[-C--:B------:R-:W-:Y:S02]  /*6e10*/  IMAD R58, R81, R80.reuse, R58 ;  /* 0x00000050513a7224 */ /* 0x080fe400078e023a */
[C---:B------:R-:W-:Y:S02]  /*6e20*/  IMAD R61, R78.reuse, R65, RZ ;  /* 0x000000414e3d7224 */ /* 0x040fe400078e02ff */
[-C--:B------:R-:W-:Y:S02]  /*6e30*/  IMAD R63, R97, R80.reuse, R63 ;  /* 0x00000050613f7224 */ /* 0x080fe400078e023f */
[----:B------:R-:W-:Y:S02]  /*6e40*/  IMAD R60, R83, R80, R60 ;  /* 0x00000050533c7224 */ /* 0x000fe400078e023c */
[----:B------:R-:W-:Y:S01]  /*6e50*/  IMAD R62, R78, R66, RZ ;  /* 0x000000424e3e7224 */ /* 0x000fe200078e02ff */
[----:B------:R-:W-:Y:S01]  /*6e60*/  I2IP.S8.S32.SAT R194, R63, R58, RZ ;  /* 0x0000003a3fc27239 */ /* 0x000fe200000014ff */
[----:B------:R-:W-:Y:S02]  /*6e70*/  IMAD R61, R82, R80, R61 ;  /* 0x00000050523d7224 */ /* 0x000fe400078e023d */
[----:B------:R-:W-:Y:S01]  /*6e80*/  IMAD R67, R78, R67, RZ ;  /* 0x000000434e437224 */ /* 0x000fe200078e02ff */
[----:B------:R-:W-:Y:S01]  /*6e90*/  I2IP.S8.S32.SAT R194, R57, R56, R194 ;  /* 0x0000003839c27239 */ /* 0x000fe200000014c2 */
[-C--:B------:R-:W-:Y:S02]  /*6ea0*/  IMAD R62, R85, R80.reuse, R62 ;  /* 0x00000050553e7224 */ /* 0x080fe400078e023e */
[----:B------:R-:W-:Y:S05]  /*6eb0*/  IMAD R67, R98, R80, R67 ;  /* 0x0000005062437224 */ /* 0x000fea00078e0243 */
[----:B------:R-:W-:Y:S04]  /*6ec0*/  I2IP.S8.S32.SAT R189, R67, R62, RZ ;  /* 0x0000003e43bd7239 */ /* 0x000fe800000014ff */
[----:B------:R-:W-:Y:S05]  /*6ed0*/  I2IP.S8.S32.SAT R195, R61, R60, R189 ;  /* 0x0000003c3dc37239 */ /* 0x000fea00000014bd */
[----:B------:R3:W-:Y:S01]  /*6ee0*/  STS.128 [R176+0x2200], R192 ;  /* 0x002200c0b0007388 */ /* 0x0007e20000000c00 */
[----:B------:R-:W-:Y:S01]  /*6ef0*/  @!PT LDS RZ, [RZ] ;  /* 0x00000000fffff984 */ /* 0x000fe20000000800 */
[----:B------:R-:W-:Y:S01]  /*6f00*/  @!PT LDS RZ, [RZ] ;  /* 0x00000000fffff984 */ /* 0x000fe20000000800 */
[----:B------:R-:W-:Y:S01]  /*6f10*/  @!PT LDS RZ, [RZ] ;  /* 0x00000000fffff984 */ /* 0x000fe20000000800 */
[----:B------:R-:W-:Y:S01]  /*6f20*/  @!PT LDS RZ, [RZ] ;  /* 0x00000000fffff984 */ /* 0x000fe20000000800 */
[----:B------:R1:W-:Y:S07]  /*6f30*/  MEMBAR.ALL.CTA ;  /* 0x0000000000007992 */ /* 0x0003ee0000008000 */
[----:B-1----:R-:W1:Y:S02]  /*6f40*/  FENCE.VIEW.ASYNC.S ;  /* 0x00000000000073c6 */ /* 0x002e640000000000 */
[----:B-1----:R-:W-:Y:S06]  /*6f50*/  BAR.SYNC.DEFER_BLOCKING 0x1, 0x80 ;  /* 0x0042000000007b1d */ /* 0x002fec0000010000 */
[----:B------:R-:W-:Y:S05]  /*6f60*/  @P0 BRA `(.L_x_111) ;  /* 0x0000000000340947 */ /* 0x000fea0003800000 */
[----:B------:R-:W-:Y:S01]  /*6f70*/  UIADD3 UR12, UPT, UPT, UR43, 0x2200, URZ ;  /* 0x000022002b0c7890 */ /* 0x000fe2000fffe0ff */
[----:B------:R-:W-:Y:S01]  /*6f80*/  R2UR UR9, R166 ;  /* 0x00000000a60972ca */ /* 0x000fe200000e0000 */
[----:B------:R-:W-:Y:S01]  /*6f90*/  UIADD3 UR10, UP0, UPT, UR46, 0x680, URZ ;  /* 0x000006802e0a7890 */ /* 0x000fe2000ff1e0ff */
[----:B------:R-:W-:Y:S01]  /*6fa0*/  R2UR UR8, R165 ;  /* 0x00000000a50872ca */ /* 0x000fe200000e0000 */
[----:B------:R-:W-:Y:S02]  /*6fb0*/  UMOV UR7, UR36 ;  /* 0x0000002400077c82 */ /* 0x000fe40008000000 */
[----:B------:R-:W-:Y:S01]  /*6fc0*/  IMAD.U32 R185, RZ, RZ, UR12 ;  /* 0x0000000cffb97e24 */ /* 0x000fe2000f8e00ff */
[----:B------:R-:W-:Y:S04]  /*6fd0*/  UIADD3.X UR11, UPT, UPT, URZ, UR47, URZ, UP0, !UPT ;  /* 0x0000002fff0b7290 */ /* 0x000fe800087fe4ff */
[----:B------:R-:W-:Y:S03]  /*6fe0*/  R2UR UR4, R185 ;  /* 0x00000000b90472ca */ /* 0x000fe600000e0000 */
[----:B------:R-:W-:Y:S02]  /*6ff0*/  USHF.L.U32 UR5, UR9, 0x6, URZ ;  /* 0x0000000609057899 */ /* 0x000fe400080006ff */
[----:B------:R-:W-:Y:S09]  /*7000*/  USHF.L.U32 UR6, UR8, 0x7, URZ ;  /* 0x0000000708067899 */ /* 0x000ff200080006ff */
[----:B------:R1:W-:Y:S01]  /*7010*/  UTMASTG.3D [UR4], [UR10] ;  /* 0x000000040a0073b5 */ /* 0x0003e20008010000 */
[----:B------:R0:W-:Y:S01]  /*7020*/  UTMACMDFLUSH ;  /* 0x00000000000079b7 */ /* 0x0001e20000000000 */
[----:B-1----:R-:W-:Y:S04]  /*7030*/  DEPBAR.LE SB0, 0x0 ;  /* 0x000080000000791a */ /* 0x002fe80000000000 */
.L_x_111:
[----:B------:R-:W-:Y:S05]  /*7040*/  BSYNC.RECONVERGENT B0 ;  /* 0x0000000000007941 */ /* 0x000fea0003800200 */
.L_x_110:
[----:B------:R-:W-:Y:S01]  /*7050*/  BAR.SYNC.DEFER_BLOCKING 0x1, 0x80 ;  /* 0x0042000000007b1d */ /* 0x000fe20000010000 */
[----:B------:R-:W-:Y:S01]  /*7060*/  ISETP.NE.AND P2, PT, R186, RZ, PT ;  /* 0x000000ffba00720c */ /* 0x000fe20003f45270 */
[----:B------:R-:W-:Y:S01]  /*7070*/  IMAD.IADD R166, R75, 0x1, R145 ;  /* 0x000000014ba67824 */ /* 0x000fe200078e0291 */
[----:B------:R-:W-:Y:S01]  /*7080*/  ISETP.NE.AND P0, PT, R188, 0x2, PT ;  /* 0x00000002bc00780c */ /* 0x000fe20003f05270 */
[----:B------:R-:W-:Y:S01]  /*7090*/  IMAD.IADD R165, R77, 0x1, R164 ;  /* 0x000000014da57824 */ /* 0x000fe200078e02a4 */
[----:B------:R-:W-:Y:S02]  /*70a0*/  ISETP.NE.AND P1, PT, R187, 0x4, PT ;  /* 0x00000004bb00780c */ /* 0x000fe40003f25270 */
[----:B------:R-:W-:Y:S02]  /*70b0*/  SEL R0, RZ, 0x1, P0 ;  /* 0x00000001ff007807 */ /* 0x000fe40000000000 */
[----:B------:R-:W-:Y:S02]  /*70c0*/  SEL R3, RZ, 0x1, P1 ;  /* 0x00000001ff037807 */ /* 0x000fe40000800000 */
[----:B------:R-:W-:Y:S02]  /*70d0*/  LOP3.LUT R183, R183, R0, RZ, 0x3c, !PT ;  /* 0x00000000b7b77212 */ /* 0x000fe400078e3cff */
[----:B------:R-:W-:Y:S02]  /*70e0*/  LOP3.LUT R184, R184, R3, RZ, 0x3c, !PT ;  /* 0x00000003b8b87212 */ /* 0x000fe400078e3cff */
[----:B------:R-:W-:Y:S02]  /*70f0*/  @P2 R2UR UR36, R181 ;  /* 0x00000000b52422ca */ /* 0x000fe400000e0000 */
[----:B------:R-:W-:Y:S02]  /*7100*/  SEL R188, R188, RZ, P0 ;  /* 0x000000ffbcbc7207 */ /* 0x000fe40000000000 */
[----:B------:R-:W-:Y:S01]  /*7110*/  SEL R76, R187, RZ, P1 ;  /* 0x000000ffbb4c7207 */ /* 0x000fe20000800000 */
[----:B------:R-:W-:Y:S10]  /*7120*/  @P2 BRA `(.L_x_112) ;  /* 0xffffffdc00382947 */ /* 0x000ff4000383ffff */
[----:B------:R-:W-:Y:S05]  /*7130*/  EXIT ;  /* 0x000000000000794d */ /* 0x000fea0003800000 */
.L_x_24:
[----:B--2---:R2:W4:Y:S02]  /*7140*/  SYNCS.PHASECHK.TRANS64.TRYWAIT P0, [R3+URZ+0xd0], R2 ;  /* 0x0000d002030075a7 */ /* 0x00452400080011ff */
[----:B----4-:R-:W-:Y:S05]  /*7150*/  @!P0 NANOSLEEP.SYNCS 0x989680 ;  /* 0x009896800000895d */ /* 0x010fea0003900000 */
[----:B------:R-:W4:Y:S02]  /*7160*/  @!P0 SYNCS.PHASECHK.TRANS64 P0, [R3+URZ+0xd0], R2 ;  /* 0x0000d002030085a7 */ /* 0x000f2400080010ff */
[----:B----4-:R-:W-:Y:S05]  /*7170*/  @!P0 BRA `(.L_x_24) ;  /* 0xfffffffc00f08947 */ /* 0x010fea000383ffff */
[----:B------:R-:W-:Y:S05]  /*7180*/  BRA `(.L_x_113) ;  /* 0xffffffa400887947 */ /* 0x000fea000383ffff */
.L_x_27:
[----:B-1----:R-:W-:-:S07]  /*7190*/  MOV R2, UR33 ;  /* 0x0000002100027c02 */ /* 0x002fce0008000f00 */
.L_x_114:
[----:B-1----:R1:W2:Y:S02]  /*71a0*/  SYNCS.PHASECHK.TRANS64.TRYWAIT P0, [R2+URZ+0x20], R5 ;  /* 0x00002005020075a7 */ /* 0x0022a400080011ff */
[----:B--2---:R-:W-:Y:S05]  /*71b0*/  @!P0 NANOSLEEP.SYNCS 0x989680 ;  /* 0x009896800000895d */ /* 0x004fea0003900000 */
[----:B------:R-:W2:Y:S02]  /*71c0*/  @!P0 SYNCS.PHASECHK.TRANS64 P0, [R2+URZ+0x20], R5 ;  /* 0x00002005020085a7 */ /* 0x000ea400080010ff */
[----:B--2---:R-:W-:Y:S05]  /*71d0*/  @!P0 BRA `(.L_x_114) ;  /* 0xfffffffc00f08947 */ /* 0x004fea000383ffff */
[----:B------:R-:W-:Y:S05]  /*71e0*/  BRA `(.L_x_26) ;  /* 0xffffffa400f07947 */ /* 0x000fea000383ffff */
.L_x_34:
[----:B-1----:R-:W-:-:S07]  /*71f0*/  MOV R2, UR17 ;  /* 0x0000001100027c02 */ /* 0x002fce0008000f00 */
.L_x_115:
[----:B-1----:R1:W2:Y:S02]  /*7200*/  SYNCS.PHASECHK.TRANS64.TRYWAIT P0, [R2+URZ+0x20], R5 ;  /* 0x00002005020075a7 */ /* 0x0022a400080011ff */
[----:B--2---:R-:W-:Y:S05]  /*7210*/  @!P0 NANOSLEEP.SYNCS 0x989680 ;  /* 0x009896800000895d */ /* 0x004fea0003900000 */
[----:B------:R-:W2:Y:S02]  /*7220*/  @!P0 SYNCS.PHASECHK.TRANS64 P0, [R2+URZ+0x20], R5 ;  /* 0x00002005020085a7 */ /* 0x000ea400080010ff */
[----:B--2---:R-:W-:Y:S05]  /*7230*/  @!P0 BRA `(.L_x_115) ;  /* 0xfffffffc00f08947 */ /* 0x004fea000383ffff */
[----:B------:R-:W-:Y:S05]  /*7240*/  BRA `(.L_x_33) ;  /* 0xffffffa800ac7947 */ /* 0x000fea000383ffff */
.L_x_39:
[----:B-1----:R1:W2:Y:S02]  /*7250*/  SYNCS.PHASECHK.TRANS64.TRYWAIT P0, [R2+URZ+0x60], R3 ;  /* 0x00006003020075a7 */ /* 0x0022a400080011ff */
[----:B--2---:R-:W-:Y:S05]  /*7260*/  @!P0 NANOSLEEP.SYNCS 0x989680 ;  /* 0x009896800000895d */ /* 0x004fea0003900000 */
[----:B------:R-:W2:Y:S02]  /*7270*/  @!P0 SYNCS.PHASECHK.TRANS64 P0, [R2+URZ+0x60], R3 ;  /* 0x00006003020085a7 */ /* 0x000ea400080010ff */
[----:B--2---:R-:W-:Y:S05]  /*7280*/  @!P0 BRA `(.L_x_39) ;  /* 0xfffffffc00f08947 */ /* 0x004fea000383ffff */
[----:B------:R-:W-:Y:S05]  /*7290*/  BRA `(.L_x_116) ;  /* 0xffffffac00507947 */ /* 0x000fea000383ffff */
.L_x_43:
[----:B---3--:R-:W-:-:S07]  /*72a0*/  MOV R0, UR5 ;  /* 0x0000000500007c02 */ /* 0x008fce0008000f00 */
.L_x_117:
[----:B-1----:R1:W2:Y:S02]  /*72b0*/  SYNCS.PHASECHK.TRANS64.TRYWAIT P0, [R0+URZ], R3 ;  /* 0x00000003000075a7 */ /* 0x0022a400080011ff */
[----:B--2---:R-:W-:Y:S05]  /*72c0*/  @!P0 NANOSLEEP.SYNCS 0x989680 ;  /* 0x009896800000895d */ /* 0x004fea0003900000 */
[----:B------:R-:W2:Y:S02]  /*72d0*/  @!P0 SYNCS.PHASECHK.TRANS64 P0, [R0+URZ], R3 ;  /* 0x00000003000085a7 */ /* 0x000ea400080010ff */
[----:B--2---:R-:W-:Y:S05]  /*72e0*/  @!P0 BRA `(.L_x_117) ;  /* 0xfffffffc00f08947 */ /* 0x004fea000383ffff */
[----:B------:R-:W-:Y:S05]  /*72f0*/  BRA `(.L_x_118) ;  /* 0xffffffb000c07947 */ /* 0x000fea000383ffff */
.L_x_44:
[----:B---3--:R-:W-:-:S07]  /*7300*/  MOV R0, UR5 ;  /* 0x0000000500007c02 */ /* 0x008fce0008000f00 */
.L_x_119:
[----:B-1----:R1:W2:Y:S02]  /*7310*/  SYNCS.PHASECHK.TRANS64.TRYWAIT P0, [R0+URZ], R3 ;  /* 0x00000003000075a7 */ /* 0x0022a400080011ff */
[----:B--2---:R-:W-:Y:S05]  /*7320*/  @!P0 NANOSLEEP.SYNCS 0x989680 ;  /* 0x009896800000895d */ /* 0x004fea0003900000 */
[----:B------:R-:W2:Y:S02]  /*7330*/  @!P0 SYNCS.PHASECHK.TRANS64 P0, [R0+URZ], R3 ;  /* 0x00000003000085a7 */ /* 0x000ea400080010ff */
[----:B--2---:R-:W-:Y:S05]  /*7340*/  @!P0 BRA `(.L_x_119) ;  /* 0xfffffffc00f08947 */ /* 0x004fea000383ffff */
[----:B------:R-:W-:Y:S05]  /*7350*/  BRA `(.L_x_120) ;  /* 0xffffffb000cc7947 */ /* 0x000fea000383ffff */
.L_x_45:
[----:B---3--:R-:W-:-:S07]  /*7360*/  MOV R0, UR5 ;  /* 0x0000000500007c02 */ /* 0x008fce0008000f00 */
.L_x_121:
[----:B-1----:R1:W2:Y:S02]  /*7370*/  SYNCS.PHASECHK.TRANS64.TRYWAIT P0, [R0+URZ], R3 ;  /* 0x00000003000075a7 */ /* 0x0022a400080011ff */
[----:B--2---:R-:W-:Y:S05]  /*7380*/  @!P0 NANOSLEEP.SYNCS 0x989680 ;  /* 0x009896800000895d */ /* 0x004fea0003900000 */
[----:B------:R-:W2:Y:S02]  /*7390*/  @!P0 SYNCS.PHASECHK.TRANS64 P0, [R0+URZ], R3 ;  /* 0x00000003000085a7 */ /* 0x000ea400080010ff */
[----:B--2---:R-:W-:Y:S05]  /*73a0*/  @!P0 BRA `(.L_x_121) ;  /* 0xfffffffc00f08947 */ /* 0x004fea000383ffff */
[----:B------:R-:W-:Y:S05]  /*73b0*/  BRA `(.L_x_122) ;  /* 0xffffffb000d87947 */ /* 0x000fea000383ffff */
.L_x_48:
[----:B-1----:R1:W2:Y:S02]  /*73c0*/  SYNCS.PHASECHK.TRANS64.TRYWAIT P0, [R0+URZ+0xc0], R5 ;  /* 0x0000c005000075a7 */ /* 0x0022a400080011ff */
[----:B--2---:R-:W-:Y:S05]  /*73d0*/  @!P0 NANOSLEEP.SYNCS 0x989680 ;  /* 0x009896800000895d */ /* 0x004fea0003900000 */
[----:B------:R-:W2:Y:S02]  /*73e0*/  @!P0 SYNCS.PHASECHK.TRANS64 P0, [R0+URZ+0xc0], R5 ;  /* 0x0000c005000085a7 */ /* 0x000ea400080010ff */
[----:B--2---:R-:W-:Y:S05]  /*73f0*/  @!P0 BRA `(.L_x_48) ;  /* 0xfffffffc00f08947 */ /* 0x004fea000383ffff */
[----:B------:R-:W-:Y:S05]  /*7400*/  BRA `(.L_x_123) ;  /* 0xffffffb400387947 */ /* 0x000fea000383ffff */
.L_x_49:
[----:B------:R-:W-:-:S07]  /*7410*/  MOV R0, UR5 ;  /* 0x0000000500007c02 */ /* 0x000fce0008000f00 */
.L_x_124:
[----:B-1----:R1:W2:Y:S02]  /*7420*/  SYNCS.PHASECHK.TRANS64.TRYWAIT P0, [R0+URZ+0x70], R7 ;  /* 0x00007007000075a7 */ /* 0x0022a400080011ff */
[----:B--2---:R-:W-:Y:S05]  /*7430*/  @!P0 NANOSLEEP.SYNCS 0x989680 ;  /* 0x009896800000895d */ /* 0x004fea0003900000 */
[----:B------:R-:W2:Y:S02]  /*7440*/  @!P0 SYNCS.PHASECHK.TRANS64 P0, [R0+URZ+0x70], R7 ;  /* 0x00007007000085a7 */ /* 0x000ea400080010ff */
[----:B--2---:R-:W-:Y:S05]  /*7450*/  @!P0 BRA `(.L_x_124) ;  /* 0xfffffffc00f08947 */ /* 0x004fea000383ffff */
[----:B------:R-:W-:Y:S05]  /*7460*/  BRA `(.L_x_125) ;  /* 0xffffffb400487947 */ /* 0x000fea000383ffff */
.L_x_50:
[----:B-1----:R1:W2:Y:S02]  /*7470*/  SYNCS.PHASECHK.TRANS64.TRYWAIT P1, [R0+URZ+0x60], R5 ;  /* 0x00006005000075a7 */ /* 0x0022a400080211ff */
[----:B--2---:R-:W-:Y:S05]  /*7480*/  @!P1 NANOSLEEP.SYNCS 0x989680 ;  /* 0x009896800000995d */ /* 0x004fea0003900000 */
[----:B------:R-:W2:Y:S02]  /*7490*/  @!P1 SYNCS.PHASECHK.TRANS64 P1, [R0+URZ+0x60], R5 ;  /* 0x00006005000095a7 */ /* 0x000ea400080210ff */
[----:B--2---:R-:W-:Y:S05]  /*74a0*/  @!P1 BRA `(.L_x_50) ;  /* 0xfffffffc00f09947 */ /* 0x004fea000383ffff */
[----:B------:R-:W-:Y:S05]  /*74b0*/  BRA `(.L_x_126) ;  /* 0xffffffb400787947 */ /* 0x000fea000383ffff */
.L_x_53:
[----:B------:R-:W-:-:S07]  /*74c0*/  MOV R0, UR5 ;  /* 0x0000000500007c02 */ /* 0x000fce0008000f00 */
.L_x_127:
[----:B-1----:R1:W2:Y:S02]  /*74d0*/  SYNCS.PHASECHK.TRANS64.TRYWAIT P0, [R0+URZ+0x70], R3 ;  /* 0x00007003000075a7 */ /* 0x0022a400080011ff */
[----:B--2---:R-:W-:Y:S05]  /*74e0*/  @!P0 NANOSLEEP.SYNCS 0x989680 ;  /* 0x009896800000895d */ /* 0x004fea0003900000 */
[----:B------:R-:W2:Y:S02]  /*74f0*/  @!P0 SYNCS.PHASECHK.TRANS64 P0, [R0+URZ+0x70], R3 ;  /* 0x00007003000085a7 */ /* 0x000ea400080010ff */
[----:B--2---:R-:W-:Y:S05]  /*7500*/  @!P0 BRA `(.L_x_127) ;  /* 0xfffffffc00f08947 */ /* 0x004fea000383ffff */
[----:B------:R-:W-:Y:S05]  /*7510*/  BRA `(.L_x_52) ;  /* 0xffffffb400cc7947 */ /* 0x000fea000383ffff */
.L_x_62:
[----:B-1----:R-:W-:-:S04]  /*7520*/  MOV R4, UR6 ;  /* 0x0000000600047c02 */ /* 0x002fc80008000f00 */
[----:B------:R1:W2:Y:S03]  /*7530*/  SYNCS.PHASECHK.TRANS64.TRYWAIT P0, [R4+URZ+0x8], R5 ;  /* 0x00000805040075a7 */ /* 0x0002a600080011ff */
[----:B--2---:R-:W-:Y:S05]  /*7540*/  @!P0 NANOSLEEP.SYNCS 0x989680 ;  /* 0x009896800000895d */ /* 0x004fea0003900000 */
[----:B------:R-:W2:Y:S02]  /*7550*/  @!P0 SYNCS.PHASECHK.TRANS64 P0, [R4+URZ+0x8], R5 ;  /* 0x00000805040085a7 */ /* 0x000ea400080010ff */
[----:B--2---:R-:W-:Y:S05]  /*7560*/  @!P0 BRA `(.L_x_62) ;  /* 0xfffffffc00ec8947 */ /* 0x004fea000383ffff */
[----:B------:R-:W-:Y:S05]  /*7570*/  BRA `(.L_x_61) ;  /* 0xffffffb800807947 */ /* 0x000fea000383ffff */
.L_x_64:
[----:B------:R-:W-:Y:S01]  /*7580*/  BSSY B0, `(.L_x_128) ;  /* 0x0000006000007945 */ /* 0x000fe20003800000 */
[----:B------:R-:W-:-:S07]  /*7590*/  MOV R15, 0xffffffff ;  /* 0xffffffff000f7802 */ /* 0x000fce0000000f00 */
[----:B-1---5:R-:W-:Y:S05]  /*75a0*/  WARPSYNC.COLLECTIVE R15, `(.L_x_129) ;  /* 0x000000000f0c7348 */ /* 0x022fea0003c00000 */
[----:B------:R-:W-:Y:S02]  /*75b0*/  ELECT P6, UR79, PT ;  /* 0x00000000004f782f */ /* 0x000fe400038c0000 */
[----:B------:R-:W-:Y:S01]  /*75c0*/  MOV R14, UR79 ;  /* 0x0000004f000e7c02 */ /* 0x000fe20008000f00 */
[----:B-1---5:R-:W-:Y:S10]  /*75d0*/  ENDCOLLECTIVE ;  /* 0x000000000000791b */ /* 0x022ff40003800000 */
.L_x_129:
[----:B------:R-:W-:Y:S05]  /*75e0*/  BSYNC B0 ;  /* 0x0000000000007941 */ /* 0x000fea0003800000 */
.L_x_128:
[----:B------:R-:W-:Y:S05]  /*75f0*/  BRA `(.L_x_130) ;  /* 0xffffffb800b07947 */ /* 0x000fea000383ffff */
.L_x_66:
[----:B-1----:R-:W-:-:S04]  /*7600*/  MOV R2, UR6 ;  /* 0x0000000600027c02 */ /* 0x002fc80008000f00 */
[----:B------:R1:W2:Y:S03]  /*7610*/  SYNCS.PHASECHK.TRANS64.TRYWAIT P0, [R2+URZ+0x8], R3 ;  /* 0x00000803020075a7 */ /* 0x0002a600080011ff */
[----:B--2---:R-:W-:Y:S05]  /*7620*/  @!P0 NANOSLEEP.SYNCS 0x989680 ;  /* 0x009896800000895d */ /* 0x004fea0003900000 */
[----:B------:R-:W2:Y:S02]  /*7630*/  @!P0 SYNCS.PHASECHK.TRANS64 P0, [R2+URZ+0x8], R3 ;  /* 0x00000803020085a7 */ /* 0x000ea400080010ff */
[----:B--2---:R-:W-:Y:S05]  /*7640*/  @!P0 BRA `(.L_x_66) ;  /* 0xfffffffc00ec8947 */ /* 0x004fea000383ffff */
[----:B------:R-:W-:Y:S05]  /*7650*/  BRA `(.L_x_65) ;  /* 0xffffffb800b47947 */ /* 0x000fea000383ffff */
.L_x_67:
[----:B-1----:R1:W2:Y:S02]  /*7660*/  SYNCS.PHASECHK.TRANS64.TRYWAIT P0, [R0+URZ+0x60], R5 ;  /* 0x00006005000075a7 */ /* 0x0022a400080011ff */
[----:B--2---:R-:W-:Y:S05]  /*7670*/  @!P0 NANOSLEEP.SYNCS 0x989680 ;  /* 0x009896800000895d */ /* 0x004fea0003900000 */
[----:B------:R-:W2:Y:S02]  /*7680*/  @!P0 SYNCS.PHASECHK.TRANS64 P0, [R0+URZ+0x60], R5 ;  /* 0x00006005000085a7 */ /* 0x000ea400080010ff */
[----:B--2---:R-:W-:Y:S05]  /*7690*/  @!P0 BRA `(.L_x_67) ;  /* 0xfffffffc00f08947 */ /* 0x004fea000383ffff */
[----:B------:R-:W-:Y:S05]  /*76a0*/  BRA `(.L_x_131) ;  /* 0xffffffbc00907947 */ /* 0x000fea000383ffff */
.L_x_69:
[----:B------:R-:W-:-:S07]  /*76b0*/  MOV R0, UR10 ;  /* 0x0000000a00007c02 */ /* 0x000fce0008000f00 */
.L_x_132:
[----:B-1----:R1:W2:Y:S02]  /*76c0*/  SYNCS.PHASECHK.TRANS64.TRYWAIT P0, [R0+URZ+0xa0], R5 ;  /* 0x0000a005000075a7 */ /* 0x0022a400080011ff */
[----:B--2---:R-:W-:Y:S05]  /*76d0*/  @!P0 NANOSLEEP.SYNCS 0x989680 ;  /* 0x009896800000895d */ /* 0x004fea0003900000 */
[----:B------:R-:W2:Y:S02]  /*76e0*/  @!P0 SYNCS.PHASECHK.TRANS64 P0, [R0+URZ+0xa0], R5 ;  /* 0x0000a005000085a7 */ /* 0x000ea400080010ff */
[----:B--2---:R-:W-:Y:S05]  /*76f0*/  @!P0 BRA `(.L_x_132) ;  /* 0xfffffffc00f08947 */ /* 0x004fea000383ffff */
[----:B------:R-:W-:Y:S05]  /*7700*/  BRA `(.L_x_133) ;  /* 0xffffffbc00dc7947 */ /* 0x000fea000383ffff */
.L_x_72:
[----:B------:R-:W-:Y:S07]  /*7710*/  MOV R0, UR9 ;  /* 0x0000000900007c02 */ /* 0x000fee0008000f00 */
.L_x_134:
[----:B-1----:R1:W2:Y:S02]  /*7720*/  SYNCS.PHASECHK.TRANS64.TRYWAIT P0, [R0+URZ], R5 ;  /* 0x00000005000075a7 */ /* 0x0022a400080011ff */
[----:B--2---:R-:W-:Y:S05]  /*7730*/  @!P0 NANOSLEEP.SYNCS 0x989680 ;  /* 0x009896800000895d */ /* 0x004fea0003900000 */
[----:B------:R-:W2:Y:S02]  /*7740*/  @!P0 SYNCS.PHASECHK.TRANS64 P0, [R0+URZ], R5 ;  /* 0x00000005000085a7 */ /* 0x000ea400080010ff */
[----:B--2---:R-:W-:Y:S05]  /*7750*/  @!P0 BRA `(.L_x_134) ;  /* 0xfffffffc00f08947 */ /* 0x004fea000383ffff */
[----:B------:R-:W-:Y:S05]  /*7760*/  BRA `(.L_x_71) ;  /* 0xffffffbc00f07947 */ /* 0x000fea000383ffff */
.L_x_76:
[----:B-1----:R-:W-:-:S07]  /*7770*/  MOV R0, UR7 ;  /* 0x0000000700007c02 */ /* 0x002fce0008000f00 */
.L_x_135:
[----:B-1----:R1:W2:Y:S02]  /*7780*/  SYNCS.PHASECHK.TRANS64.TRYWAIT P0, [R0+URZ], R3 ;  /* 0x00000003000075a7 */ /* 0x0022a400080011ff */
[----:B--2---:R-:W-:Y:S05]  /*7790*/  @!P0 NANOSLEEP.SYNCS 0x989680 ;  /* 0x009896800000895d */ /* 0x004fea0003900000 */
[----:B------:R-:W2:Y:S02]  /*77a0*/  @!P0 SYNCS.PHASECHK.TRANS64 P0, [R0+URZ], R3 ;  /* 0x00000003000085a7 */ /* 0x000ea400080010ff */
[----:B--2---:R-:W-:Y:S05]  /*77b0*/  @!P0 BRA `(.L_x_135) ;  /* 0xfffffffc00f08947 */ /* 0x004fea000383ffff */
[----:B------:R-:W-:Y:S05]  /*77c0*/  BRA `(.L_x_136) ;  /* 0xffffffc000bc7947 */ /* 0x000fea000383ffff */
.L_x_77:
[----:B------:R-:W-:-:S07]  /*77d0*/  MOV R0, UR7 ;  /* 0x0000000700007c02 */ /* 0x000fce0008000f00 */
.L_x_137:
[----:B-1----:R1:W2:Y:S02]  /*77e0*/  SYNCS.PHASECHK.TRANS64.TRYWAIT P0, [R0+URZ], R3 ;  /* 0x00000003000075a7 */ /* 0x0022a400080011ff */
[----:B--2---:R-:W-:Y:S05]  /*77f0*/  @!P0 NANOSLEEP.SYNCS 0x989680 ;  /* 0x009896800000895d */ /* 0x004fea0003900000 */
[----:B------:R-:W2:Y:S02]  /*7800*/  @!P0 SYNCS.PHASECHK.TRANS64 P0, [R0+URZ], R3 ;  /* 0x00000003000085a7 */ /* 0x000ea400080010ff */
[----:B--2---:R-:W-:Y:S05]  /*7810*/  @!P0 BRA `(.L_x_137) ;  /* 0xfffffffc00f08947 */ /* 0x004fea000383ffff */
[----:B------:R-:W-:Y:S05]  /*7820*/  BRA `(.L_x_138) ;  /* 0xffffffc000c87947 */ /* 0x000fea000383ffff */
.L_x_78:
[----:B------:R-:W-:-:S07]  /*7830*/  MOV R0, UR7 ;  /* 0x0000000700007c02 */ /* 0x000fce0008000f00 */
.L_x_139:
[----:B-1----:R1:W2:Y:S02]  /*7840*/  SYNCS.PHASECHK.TRANS64.TRYWAIT P0, [R0+URZ], R3 ;  /* 0x00000003000075a7 */ /* 0x0022a400080011ff */
[----:B--2---:R-:W-:Y:S05]  /*7850*/  @!P0 NANOSLEEP.SYNCS 0x989680 ;  /* 0x009896800000895d */ /* 0x004fea0003900000 */
[----:B------:R-:W2:Y:S02]  /*7860*/  @!P0 SYNCS.PHASECHK.TRANS64 P0, [R0+URZ], R3 ;  /* 0x00000003000085a7 */ /* 0x000ea400080010ff */
[----:B--2---:R-:W-:Y:S05]  /*7870*/  @!P0 BRA `(.L_x_139) ;  /* 0xfffffffc00f08947 */ /* 0x004fea000383ffff */
[----:B------:R-:W-:Y:S05]  /*7880*/  BRA `(.L_x_140) ;  /* 0xffffffc000d47947 */ /* 0x000fea000383ffff */
.L_x_81:
[----:B------:R-:W-:-:S07]  /*7890*/  MOV R0, UR8 ;  /* 0x0000000800007c02 */ /* 0x000fce0008000f00 */
.L_x_141:
[----:B-1----:R1:W2:Y:S02]  /*78a0*/  SYNCS.PHASECHK.TRANS64.TRYWAIT P1, [R0+URZ+0xe0], R3 ;  /* 0x0000e003000075a7 */ /* 0x0022a400080211ff */
[----:B--2---:R-:W-:Y:S05]  /*78b0*/  @!P1 NANOSLEEP.SYNCS 0x989680 ;  /* 0x009896800000995d */ /* 0x004fea0003900000 */
[----:B------:R-:W2:Y:S02]  /*78c0*/  @!P1 SYNCS.PHASECHK.TRANS64 P1, [R0+URZ+0xe0], R3 ;  /* 0x0000e003000095a7 */ /* 0x000ea400080210ff */
[----:B--2---:R-:W-:Y:S05]  /*78d0*/  @!P1 BRA `(.L_x_141) ;  /* 0xfffffffc00f09947 */ /* 0x004fea000383ffff */
[----:B------:R-:W-:Y:S05]  /*78e0*/  BRA `(.L_x_142) ;  /* 0xffffffc400207947 */ /* 0x000fea000383ffff */
.L_x_86:
[----:B--2---:R2:W4:Y:S02]  /*78f0*/  SYNCS.PHASECHK.TRANS64.TRYWAIT P0, [R0+URZ+0x60], R3 ;  /* 0x00006003000075a7 */ /* 0x00452400080011ff */
[----:B----4-:R-:W-:Y:S05]  /*7900*/  @!P0 NANOSLEEP.SYNCS 0x989680 ;  /* 0x009896800000895d */ /* 0x010fea0003900000 */
[----:B------:R-:W4:Y:S02]  /*7910*/  @!P0 SYNCS.PHASECHK.TRANS64 P0, [R0+URZ+0x60], R3 ;  /* 0x00006003000085a7 */ /* 0x000f2400080010ff */
[----:B----4-:R-:W-:Y:S05]  /*7920*/  @!P0 BRA `(.L_x_86) ;  /* 0xfffffffc00f08947 */ /* 0x010fea000383ffff */
[----:B------:R-:W-:Y:S05]  /*7930*/  BRA `(.L_x_143) ;  /* 0xffffffc800247947 */ /* 0x000fea000383ffff */
.L_x_89:
[----:B------:R-:W-:Y:S07]  /*7940*/  MOV R0, UR6 ;  /* 0x0000000600007c02 */ /* 0x000fee0008000f00 */
.L_x_144:
[----:B--2---:R2:W4:Y:S02]  /*7950*/  SYNCS.PHASECHK.TRANS64.TRYWAIT P0, [R0+URZ+0x58], R3 ;  /* 0x00005803000075a7 */ /* 0x00452400080011ff */
[----:B----4-:R-:W-:Y:S05]  /*7960*/  @!P0 NANOSLEEP.SYNCS 0x989680 ;  /* 0x009896800000895d */ /* 0x010fea0003900000 */
[----:B------:R-:W4:Y:S02]  /*7970*/  @!P0 SYNCS.PHASECHK.TRANS64 P0, [R0+URZ+0x58], R3 ;  /* 0x00005803000085a7 */ /* 0x000f2400080010ff */
[----:B----4-:R-:W-:Y:S05]  /*7980*/  @!P0 BRA `(.L_x_144) ;  /* 0xfffffffc00f08947 */ /* 0x010fea000383ffff */
[----:B------:R-:W-:Y:S05]  /*7990*/  BRA `(.L_x_88) ;  /* 0xffffffcc00107947 */ /* 0x000fea000383ffff */
.L_x_92:
[----:B------:R-:W-:Y:S07]  /*79a0*/  MOV R3, UR6 ;  /* 0x0000000600037c02 */ /* 0x000fee0008000f00 */
.L_x_145:
[----:B-1----:R1:W2:Y:S02]  /*79b0*/  SYNCS.PHASECHK.TRANS64.TRYWAIT P2, [R3+URZ+0x48], R26 ;  /* 0x0000481a030075a7 */ /* 0x0022a400080411ff */
[----:B--2---:R-:W-:Y:S05]  /*79c0*/  @!P2 NANOSLEEP.SYNCS 0x989680 ;  /* 0x009896800000a95d */ /* 0x004fea0003900000 */
[----:B------:R-:W2:Y:S02]  /*79d0*/  @!P2 SYNCS.PHASECHK.TRANS64 P2, [R3+URZ+0x48], R26 ;  /* 0x0000481a0300a5a7 */ /* 0x000ea400080410ff */
[----:B--2---:R-:W-:Y:S05]  /*79e0*/  @!P2 BRA `(.L_x_145) ;  /* 0xfffffffc00f0a947 */ /* 0x004fea000383ffff */
[----:B------:R-:W-:Y:S05]  /*79f0*/  BRA `(.L_x_146) ;  /* 0xffffffcc00a47947 */ /* 0x000fea000383ffff */
.L_x_95:
[----:B--2---:R2:W3:Y:S02]  /*7a00*/  SYNCS.PHASECHK.TRANS64.TRYWAIT P0, [R0+URZ+0x60], R3 ;  /* 0x00006003000075a7 */ /* 0x0044e400080011ff */
[----:B---3--:R-:W-:Y:S05]  /*7a10*/  @!P0 NANOSLEEP.SYNCS 0x989680 ;  /* 0x009896800000895d */ /* 0x008fea0003900000 */
[----:B------:R-:W3:Y:S02]  /*7a20*/  @!P0 SYNCS.PHASECHK.TRANS64 P0, [R0+URZ+0x60], R3 ;  /* 0x00006003000085a7 */ /* 0x000ee400080010ff */
[----:B---3--:R-:W-:Y:S05]  /*7a30*/  @!P0 BRA `(.L_x_95) ;  /* 0xfffffffc00f08947 */ /* 0x008fea000383ffff */
[----:B------:R-:W-:Y:S05]  /*7a40*/  BRA `(.L_x_147) ;  /* 0xffffffd400047947 */ /* 0x000fea000383ffff */
.L_x_106:
[----:B-1----:R-:W-:Y:S04]  /*7a50*/  MOV R0, UR43 ;  /* 0x0000002b00007c02 */ /* 0x002fe80008000f00 */
[----:B------:R1:W2:Y:S03]  /*7a60*/  SYNCS.PHASECHK.TRANS64.TRYWAIT P1, [R0+URZ+0x40], R3 ;  /* 0x00004003000075a7 */ /* 0x0002a600080211ff */
[----:B--2---:R-:W-:Y:S05]  /*7a70*/  @!P1 NANOSLEEP.SYNCS 0x989680 ;  /* 0x009896800000995d */ /* 0x004fea0003900000 */
[----:B------:R-:W2:Y:S02]  /*7a80*/  @!P1 SYNCS.PHASECHK.TRANS64 P1, [R0+URZ+0x40], R3 ;  /* 0x00004003000095a7 */ /* 0x000ea400080210ff */
[----:B--2---:R-:W-:Y:S05]  /*7a90*/  @!P1 BRA `(.L_x_106) ;  /* 0xfffffffc00ec9947 */ /* 0x004fea000383ffff */
[----:B------:R-:W-:Y:S05]  /*7aa0*/  BRA `(.L_x_105) ;  /* 0xffffffe000007947 */ /* 0x000fea000383ffff */
.L_x_108:
[----:B------:R1:W1:Y:S02]  /*7ab0*/  SYNCS.PHASECHK.TRANS64.TRYWAIT P1, [R187+URZ+0x80], R2 ;  /* 0x00008002bb0075a7 */ /* 0x00026400080211ff */
[----:B-1----:R-:W-:Y:S05]  /*7ac0*/  @!P1 NANOSLEEP.SYNCS 0x989680 ;  /* 0x009896800000995d */ /* 0x002fea0003900000 */
[----:B------:R-:W1:Y:S02]  /*7ad0*/  @!P1 SYNCS.PHASECHK.TRANS64 P1, [R187+URZ+0x80], R2 ;  /* 0x00008002bb0095a7 */ /* 0x000e6400080210ff */
[----:B-1----:R-:W-:Y:S05]  /*7ae0*/  @!P1 BRA `(.L_x_108) ;  /* 0xfffffffc00f09947 */ /* 0x002fea000383ffff */
[----:B------:R-:W-:Y:S05]  /*7af0*/  BRA `(.L_x_107) ;  /* 0xffffffe000447947 */ /* 0x000fea000383ffff */
        .weak           $__internal_0_$__cuda_sm10x_tcgen05_guardrail_trap_col_being_dealloced_not_returned_by_alloc
        .type           $__internal_0_$__cuda_sm10x_tcgen05_guardrail_trap_col_being_dealloced_not_returned_by_alloc,@function
        .size           $__internal_0_$__cuda_sm10x_tcgen05_guardrail_trap_col_being_dealloced_not_returned_by_alloc,($__internal_1_$__cuda_sm10x_tcgen05_guardrail_trap_phase_invalid_during_alloc - $__internal_0_$__cuda_sm10x_tcgen05_guardrail_trap_col_being_dealloced_not_returned_by_alloc)
$__internal_0_$__cuda_sm10x_tcgen05_guardrail_trap_col_being_dealloced_not_returned_by_alloc:
[----:B------:R-:W-:Y:S05]  /*7b00*/  BPT.TRAP 0x1 ;  /* 0x000000040000795c */ /* 0x000fea0000300000 */
[----:B------:R-:W-:-:S04]  /*7b10*/  HFMA2 R3, -RZ, RZ, 0, 0 ;  /* 0x00000000ff037431 */ /* 0x000fc800000001ff */
[----:B------:R-:W-:Y:S05]  /*7b20*/  RET.REL.NODEC R2 `(_ZN7cutlass13device_kernelINS_4gemm6kernel13GemmUniversalIN4cute5tupleIJiiiiEEENS1_10collective13CollectiveMmaINS1_35MainloopSm100TmaUmmaWarpSpecializedILi4ELi2ELi4ENS5_IJNS4_1CILi2EEENSA_ILi1EEESC_EEEEENS5_IJNSA_ILi256EEENSA_ILi64EEESG_EEEaNS5_IJlSC_lEEEaSI_NS4_8TiledMMAINS4_8MMA_AtomIJNS4_21SM100_MMA_S8_2x1SM_SSIaaiLi256ELi64ELNS4_4UMMA5MajorE0ELSN_0ELNSM_8SaturateE0EEEEEENS4_6LayoutINS5_IJSC_SC_SC_EEENS5_IJNSA_ILi0EEEST_ST_EEEEENS5_IJNS4_10UnderscoreESW_SW_EEEEENS4_18SM100_TMA_2SM_LOADENS4_14ComposedLayoutINS4_7SwizzleILi2ELi4ELi3EEENS4_18smem_ptr_flag_bitsILi8EEENSR_INS5_IJNSA_ILi8EEESG_EEENS5_IJSG_SC_EEEEEEEvNS4_8identityESZ_S19_vS1A_EENS_8epilogue10collective18CollectiveEpilogueINS1C_23Sm100TmaWarpSpecializedILi1ELi1ELi64ELb0ELb0EEEJNS5_IJNSA_ILi128EEESG_SG_EEENS5_IJNSR_IS1H_SC_EENSR_ISG_SC_EEEEEaSI_aSI_NS1C_6fusion15FusionCallbacksIS1G_NS1M_17LinearCombinationIaiaiLNS_15FloatRoundStyleE2EEES1I_S1L_JEEENS4_5SM1004TMEM4LOAD26SM100_TMEM_LOAD_32dp32b64xENS4_13SM90_TMA_LOADES19_NS4_39AutoVectorizingCopyWithAssumedAlignmentILi128EEENS4_14SM90_TMA_STOREES19_S1Y_S1Y_EEEvvEEEEvNT_6ParamsE) ;  /* 0xffffff8402347950 */ /* 0x000fea0003c3ffff */
        .weak           $__internal_1_$__cuda_sm10x_tcgen05_guardrail_trap_phase_invalid_during_alloc
        .type           $__internal_1_$__cuda_sm10x_tcgen05_guardrail_trap_phase_invalid_during_alloc,@function
        .size           $__internal_1_$__cuda_sm10x_tcgen05_guardrail_trap_phase_invalid_during_alloc,($__internal_2_$__cuda_sm10x_tcgen05_guardrail_trap_unallocated_columns_being_dealloced - $__internal_1_$__cuda_sm10x_tcgen05_guardrail_trap_phase_invalid_during_alloc)
$__internal_1_$__cuda_sm10x_tcgen05_guardrail_trap_phase_invalid_during_alloc:
[----:B------:R-:W-:Y:S05]  /*7b30*/  BPT.TRAP 0x1 ;  /* 0x000000040000795c */ /* 0x000fea0000300000 */
[----:B------:R-:W-:-:S04]  /*7b40*/  MOV R3, 0x0 ;  /* 0x0000000000037802 */ /* 0x000fc80000000f00 */
[----:B------:R-:W-:Y:S05]  /*7b50*/  RET.REL.NODEC R2 `(_ZN7cutlass13device_kernelINS_4gemm6kernel13GemmUniversalIN4cute5tupleIJiiiiEEENS1_10collective13CollectiveMmaINS1_35MainloopSm100TmaUmmaWarpSpecializedILi4ELi2ELi4ENS5_IJNS4_1CILi2EEENSA_ILi1EEESC_EEEEENS5_IJNSA_ILi256EEENSA_ILi64EEESG_EEEaNS5_IJlSC_lEEEaSI_NS4_8TiledMMAINS4_8MMA_AtomIJNS4_21SM100_MMA_S8_2x1SM_SSIaaiLi256ELi64ELNS4_4UMMA5MajorE0ELSN_0ELNSM_8SaturateE0EEEEEENS4_6LayoutINS5_IJSC_SC_SC_EEENS5_IJNSA_ILi0EEEST_ST_EEEEENS5_IJNS4_10UnderscoreESW_SW_EEEEENS4_18SM100_TMA_2SM_LOADENS4_14ComposedLayoutINS4_7SwizzleILi2ELi4ELi3EEENS4_18smem_ptr_flag_bitsILi8EEENSR_INS5_IJNSA_ILi8EEESG_EEENS5_IJSG_SC_EEEEEEEvNS4_8identityESZ_S19_vS1A_EENS_8epilogue10collective18CollectiveEpilogueINS1C_23Sm100TmaWarpSpecializedILi1ELi1ELi64ELb0ELb0EEEJNS5_IJNSA_ILi128EEESG_SG_EEENS5_IJNSR_IS1H_SC_EENSR_ISG_SC_EEEEEaSI_aSI_NS1C_6fusion15FusionCallbacksIS1G_NS1M_17LinearCombinationIaiaiLNS_15FloatRoundStyleE2EEES1I_S1L_JEEENS4_5SM1004TMEM4LOAD26SM100_TMEM_LOAD_32dp32b64xENS4_13SM90_TMA_LOADES19_NS4_39AutoVectorizingCopyWithAssumedAlignmentILi128EEENS4_14SM90_TMA_STOREES19_S1Y_S1Y_EEEvvEEEEvNT_6ParamsE) ;  /* 0xffffff8402287950 */ /* 0x000fea0003c3ffff */
        .weak           $__internal_2_$__cuda_sm10x_tcgen05_guardrail_trap_unallocated_columns_being_dealloced
        .type           $__internal_2_$__cuda_sm10x_tcgen05_guardrail_trap_unallocated_columns_being_dealloced,@function
        .size           $__internal_2_$__cuda_sm10x_tcgen05_guardrail_trap_unallocated_columns_being_dealloced,(.L_x_149 - $__internal_2_$__cuda_sm10x_tcgen05_guardrail_trap_unallocated_columns_being_dealloced)
$__internal_2_$__cuda_sm10x_tcgen05_guardrail_trap_unallocated_columns_being_dealloced:
[----:B------:R-:W-:Y:S05]  /*7b60*/  BPT.TRAP 0x1 ;  /* 0x000000040000795c */ /* 0x000fea0000300000 */
[----:B------:R-:W-:-:S04]  /*7b70*/  HFMA2 R3, -RZ, RZ, 0, 0 ;  /* 0x00000000ff037431 */ /* 0x000fc800000001ff */
[----:B------:R-:W-:Y:S05]  /*7b80*/  RET.REL.NODEC R2 `(_ZN7cutlass13device_kernelINS_4gemm6kernel13GemmUniversalIN4cute5tupleIJiiiiEEENS1_10collective13CollectiveMmaINS1_35MainloopSm100TmaUmmaWarpSpecializedILi4ELi2ELi4ENS5_IJNS4_1CILi2EEENSA_ILi1EEESC_EEEEENS5_IJNSA_ILi256EEENSA_ILi64EEESG_EEEaNS5_IJlSC_lEEEaSI_NS4_8TiledMMAINS4_8MMA_AtomIJNS4_21SM100_MMA_S8_2x1SM_SSIaaiLi256ELi64ELNS4_4UMMA5MajorE0ELSN_0ELNSM_8SaturateE0EEEEEENS4_6LayoutINS5_IJSC_SC_SC_EEENS5_IJNSA_ILi0EEEST_ST_EEEEENS5_IJNS4_10UnderscoreESW_SW_EEEEENS4_18SM100_TMA_2SM_LOADENS4_14ComposedLayoutINS4_7SwizzleILi2ELi4ELi3EEENS4_18smem_ptr_flag_bitsILi8EEENSR_INS5_IJNSA_ILi8EEESG_EEENS5_IJSG_SC_EEEEEEEvNS4_8identityESZ_S19_vS1A_EENS_8epilogue10collective18CollectiveEpilogueINS1C_23Sm100TmaWarpSpecializedILi1ELi1ELi64ELb0ELb0EEEJNS5_IJNSA_ILi128EEESG_SG_EEENS5_IJNSR_IS1H_SC_EENSR_ISG_SC_EEEEEaSI_aSI_NS1C_6fusion15FusionCallbacksIS1G_NS1M_17LinearCombinationIaiaiLNS_15FloatRoundStyleE2EEES1I_S1L_JEEENS4_5SM1004TMEM4LOAD26SM100_TMEM_LOAD_32dp32b64xENS4_13SM90_TMA_LOADES19_NS4_39AutoVectorizingCopyWithAssumedAlignmentILi128EEENS4_14SM90_TMA_STOREES19_S1Y_S1Y_EEEvvEEEEvNT_6ParamsE) ;  /* 0xffffff84021c7950 */ /* 0x000fea0003c3ffff */
.L_x_148:
[----:B------:R-:W-:-:S00]  /*7b90*/  BRA `(.L_x_148) ;  /* 0xfffffffc00fc7947 */ /* 0x000fc0000383ffff */
[----:B------:R-:W-:-:S00]  /*7ba0*/  NOP ;  /* 0x0000000000007918 */ /* 0x000fc00000000000 */
        /* <DEDUP_REMOVED lines=13> */
.L_x_149:


//--------------------- .nv.global.init           --------------------------
	.section	.nv.global.init,"aw",@progbits
.nv.global.init:
	.type		$str$27,@object
	.size		$str$27,($str$28 - $str$27)
$str$27:
        /*0000*/ 	.byte	0x28, 0x61, 0x64, 0x64, 0x72, 0x65, 0x73, 0x73, 0x20, 0x26, 0x20, 0x6d, 0x61, 0x73, 0x6b, 0x29
        /*0010*/ 	.byte	0x20, 0x3d, 0x3d, 0x20, 0x30, 0x00
	.type		$str$28,@object
	.size		$str$28,($str$26 - $str$28)
$str$28:
        /*0016*/ 	.byte	0x2f, 0x74, 0x6d, 0x70, 0x2f, 0x63, 0x75, 0x74, 0x6c, 0x61, 0x73, 0x73, 0x5f, 0x73, 0x77, 0x65
        /*0026*/ 	.byte	0x65, 0x70, 0x5f, 0x73, 0x72, 0x63, 0x2f, 0x69, 0x6e, 0x63, 0x6c, 0x75, 0x64, 0x65, 0x2f, 0x63
        /*0036*/ 	.byte	0x75, 0x74, 0x65, 0x2f, 0x70, 0x6f, 0x69, 0x6e, 0x74, 0x65, 0x72, 0x5f, 0x66, 0x6c, 0x61, 0x67
        /*0046*/ 	.byte	0x67, 0x65, 0x64, 0x2e, 0x68, 0x70, 0x70, 0x00
	.type		$str$26,@object
	.size		$str$26,($str$25 - $str$26)
$str$26:
        /*004e*/ 	.byte	0x2f, 0x74, 0x6d, 0x70, 0x2f, 0x63, 0x75, 0x74, 0x6c, 0x61, 0x73, 0x73, 0x5f, 0x73, 0x77, 0x65
        /*005e*/ 	.byte	0x65, 0x70, 0x5f, 0x73, 0x72, 0x63, 0x2f, 0x69, 0x6e, 0x63, 0x6c, 0x75, 0x64, 0x65, 0x2f, 0x63
        /*006e*/ 	.byte	0x75, 0x74, 0x65, 0x2f, 0x61, 0x74, 0x6f, 0x6d, 0x2f, 0x63, 0x6f, 0x70, 0x79, 0x5f, 0x74, 0x72
        /*007e*/ 	.byte	0x61, 0x69, 0x74, 0x73, 0x5f, 0x73, 0x6d, 0x31, 0x30, 0x30, 0x2e, 0x68, 0x70, 0x70, 0x00
	.type		$str$25,@object
	.size		$str$25,(__unnamed_1 - $str$25)
$str$25:
        /*008d*/ 	.byte	0x28, 0x28, 0x75, 0x69, 0x6e, 0x74, 0x33, 0x32, 0x5f, 0x74, 0x28, 0x74, 0x68, 0x72, 0x65, 0x61
        /*009d*/ 	.byte	0x64, 0x49, 0x64, 0x78, 0x2e, 0x78, 0x29, 0x20, 0x2f, 0x20, 0x33, 0x32, 0x29, 0x20, 0x25, 0x20
        /*00ad*/ 	.byte	0x34, 0x29, 0x20, 0x3d, 0x3d, 0x20, 0x28, 0x28, 0x28, 0x74, 0x6d, 0x65, 0x6d, 0x5f, 0x61, 0x64
        /*00bd*/ 	.byte	0x64, 0x72, 0x20, 0x3e, 0x3e, 0x20, 0x31, 0x36, 0x29, 0x20, 0x2f, 0x20, 0x33, 0x32, 0x29, 0x20
        /*00cd*/ 	.byte	0x25, 0x20, 0x34, 0x29, 0x00
	.type		__unnamed_1,@object
	.size		__unnamed_1,(__unnamed_2 - __unnamed_1)
__unnamed_1:
        /*00d2*/ 	.byte	0x61, 0x75, 0x74, 0x6f, 0x20, 0x63, 0x75, 0x74, 0x65, 0x3a, 0x3a, 0x61, 0x73, 0x5f, 0x70, 0x6f
        /* <DEDUP_REMOVED lines=24> */
        /*0262*/ 	.byte	0x5d, 0x00
	.type		__unnamed_2,@object
	.size		__unnamed_2,(.L_2 - __unnamed_2)
__unnamed_2:
        /* <DEDUP_REMOVED lines=42> */
        /*0504*/ 	.byte	0x43, 0x3c, 0x30, 0x3e, 0x3e, 0x3e, 0x3e, 0x5d, 0x00
.L_2:


//--------------------- .nv.shared._ZN7cutlass13device_kernelINS_4gemm6kernel13GemmUniversalIN4cute5tupleIJiiiiEEENS1_10collective13CollectiveMmaINS1_35MainloopSm100TmaUmmaWarpSpecializedILi4ELi2ELi4ENS5_IJNS4_1CILi2EEENSA_ILi1EEESC_EEEEENS5_IJNSA_ILi256EEENSA_ILi64EEESG_EEEaNS5_IJlSC_lEEEaSI_NS4_8TiledMMAINS4_8MMA_AtomIJNS4_21SM100_MMA_S8_2x1SM_SSIaaiLi256ELi64ELNS4_4UMMA5MajorE0ELSN_0ELNSM_8SaturateE0EEEEEENS4_6LayoutINS5_IJSC_SC_SC_EEENS5_IJNSA_ILi0EEEST_ST_EEEEENS5_IJNS4_10UnderscoreESW_SW_EEEEENS4_18SM100_TMA_2SM_LOADENS4_14ComposedLayoutINS4_7SwizzleILi2ELi4ELi3EEENS4_18smem_ptr_flag_bitsILi8EEENSR_INS5_IJNSA_ILi8EEESG_EEENS5_IJSG_SC_EEEEEEEvNS4_8identityESZ_S19_vS1A_EENS_8epilogue10collective18CollectiveEpilogueINS1C_23Sm100TmaWarpSpecializedILi1ELi1ELi64ELb0ELb0EEEJNS5_IJNSA_ILi128EEESG_SG_EEENS5_IJNSR_IS1H_SC_EENSR_ISG_SC_EEEEEaSI_aSI_NS1C_6fusion15FusionCallbacksIS1G_NS1M_17LinearCombinationIaiaiLNS_15FloatRoundStyleE2EEES1I_S1L_JEEENS4_5SM1004TMEM4LOAD26SM100_TMEM_LOAD_32dp32b64xENS4_13SM90_TMA_LOADES19_NS4_39AutoVectorizingCopyWithAssumedAlignmentILi128EEENS4_14SM90_TMA_STOREES19_S1Y_S1Y_EEEvvEEEEvNT_6ParamsE --------------------------
	.section	.nv.shared._ZN7cutlass13device_kernelINS_4gemm6kernel13GemmUniversalIN4cute5tupleIJiiiiEEENS1_10collective13CollectiveMmaINS1_35MainloopSm100TmaUmmaWarpSpecializedILi4ELi2ELi4ENS5_IJNS4_1CILi2EEENSA_ILi1EEESC_EEEEENS5_IJNSA_ILi256EEENSA_ILi64EEESG_EEEaNS5_IJlSC_lEEEaSI_NS4_8TiledMMAINS4_8MMA_AtomIJNS4_21SM100_MMA_S8_2x1SM_SSIaaiLi256ELi64ELNS4_4UMMA5MajorE0ELSN_0ELNSM_8SaturateE0EEEEEENS4_6LayoutINS5_IJSC_SC_SC_EEENS5_IJNSA_ILi0EEEST_ST_EEEEENS5_IJNS4_10UnderscoreESW_SW_EEEEENS4_18SM100_TMA_2SM_LOADENS4_14ComposedLayoutINS4_7SwizzleILi2ELi4ELi3EEENS4_18smem_ptr_flag_bitsILi8EEENSR_INS5_IJNSA_ILi8EEESG_EEENS5_IJSG_SC_EEEEEEEvNS4_8identityESZ_S19_vS1A_EENS_8epilogue10collective18CollectiveEpilogueINS1C_23Sm100TmaWarpSpecializedILi1ELi1ELi64ELb0ELb0EEEJNS5_IJNSA_ILi128EEESG_SG_EEENS5_IJNSR_IS1H_SC_EENSR_ISG_SC_EEEEEaSI_aSI_NS1C_6fusion15FusionCallbacksIS1G_NS1M_17LinearCombinationIaiaiLNS_15FloatRoundStyleE2EEES1I_S1L_JEEENS4_5SM1004TMEM4LOAD26SM100_TMEM_LOAD_32dp32b64xENS4_13SM90_TMA_LOADES19_NS4_39AutoVectorizingCopyWithAssumedAlignmentILi128EEENS4_14SM90_TMA_STOREES19_S1Y_S1Y_EEEvvEEEEvNT_6ParamsE,"aw",@nobits
	.sectionflags	@""
	.align	16
	.zero		1024


//--------------------- .nv.shared.reserved.0     --------------------------
	.section	.nv.shared.reserved.0,"aw",@nobits
	.weak		__nv_reservedSMEM_offset_0_alias
	.size		__nv_reservedSMEM_offset_0_alias, 0, 64
	.other		__nv_reservedSMEM_offset_0_alias,@"STO_CUDA_RESERVED_SHARED STV_DEFAULT"
__nv_reservedSMEM_offset_0_alias:
	.zero		0
.nv.shared.reserved.0:
	.zero		64
	.weak		__nv_reservedSMEM_tcgen05_partition
	.type		__nv_reservedSMEM_tcgen05_partition,@object
	.size		__nv_reservedSMEM_tcgen05_partition,(.L_0 - __nv_reservedSMEM_tcgen05_partition)
__nv_reservedSMEM_tcgen05_partition:
	.zero		32
.L_0:


//--------------------- .nv.global                --------------------------
	.section	.nv.global,"aw",@nobits
.nv.global:
	.type		_ZN40_INTERNAL_0835ee67_4_k_cu_0f6757b9_102894cute1_E,@object
	.size		_ZN40_INTERNAL_0835ee67_4_k_cu_0f6757b9_102894cute1_E,(_ZN40_INTERNAL_0835ee67_4_k_cu_0f6757b9_102894cuda3std3__45__cpo6cbeginE - _ZN40_INTERNAL_0835ee67_4_k_cu_0f6757b9_102894cute1_E)
_ZN40_INTERNAL_0835ee67_4_k_cu_0f6757b9_102894cute1_E:
	.zero		1
	.type		_ZN40_INTERNAL_0835ee67_4_k_cu_0f6757b9_102894cuda3std3__45__cpo6cbeginE,@object
	.size		_ZN40_INTERNAL_0835ee67_4_k_cu_0f6757b9_102894cuda3std3__45__cpo6cbeginE,(_ZN40_INTERNAL_0835ee67_4_k_cu_0f6757b9_102894cuda3std3__48in_placeE - _ZN40_INTERNAL_0835ee67_4_k_cu_0f6757b9_102894cuda3std3__45__cpo6cbeginE)
_ZN40_INTERNAL_0835ee67_4_k_cu_0f6757b9_102894cuda3std3__45__cpo6cbeginE:
	.zero		1
	.type		_ZN40_INTERNAL_0835ee67_4_k_cu_0f6757b9_102894cuda3std3__48in_placeE,@object
	.size		_ZN40_INTERNAL_0835ee67_4_k_cu_0f6757b9_102894cuda3std3__48in_placeE,(_ZN40_INTERNAL_0835ee67_4_k_cu_0f6757b9_102894cuda3std6ranges3__45__cpo9iter_moveE - _ZN40_INTERNAL_0835ee67_4_k_cu_0f6757b9_102894cuda3std3__48in_placeE)
_ZN40_INTERNAL_0835ee67_4_k_cu_0f6757b9_102894cuda3std3__48in_placeE:
	.zero		1
	.type		_ZN40_INTERNAL_0835ee67_4_k_cu_0f6757b9_102894cuda3std6ranges3__45__cpo9iter_moveE,@object
	.size		_ZN40_INTERNAL_0835ee67_4_k_cu_0f6757b9_102894cuda3std6ranges3__45__cpo9iter_moveE,(_ZN40_INTERNAL_0835ee67_4_k_cu_0f6757b9_102894cuda3std3__45__cpo5beginE - _ZN40_INTERNAL_0835ee67_4_k_cu_0f6757b9_102894cuda3std6ranges3__45__cpo9iter_moveE)
_ZN40_INTERNAL_0835ee67_4_k_cu_0f6757b9_102894cuda3std6ranges3__45__cpo9iter_moveE:
	.zero		1
	.type		_ZN40_INTERNAL_0835ee67_4_k_cu_0f6757b9_102894cuda3std3__45__cpo5beginE,@object
	.size		_ZN40_INTERNAL_0835ee67_4_k_cu_0f6757b9_102894cuda3std3__45__cpo5beginE,(_ZN40_INTERNAL_0835ee67_4_k_cu_0f6757b9_102894cuda3std3__442_GLOBAL__N__0835ee67_4_k_cu_0f6757b9_102896ignoreE - _ZN40_INTERNAL_0835ee67_4_k_cu_0f6757b9_102894cuda3std3__45__cpo5beginE)
_ZN40_INTERNAL_0835ee67_4_k_cu_0f6757b9_102894cuda3std3__45__cpo5beginE:
	.zero		1
	.type		_ZN40_INTERNAL_0835ee67_4_k_cu_0f6757b9_102894cuda3std3__442_GLOBAL__N__0835ee67_4_k_cu_0f6757b9_102896ignoreE,@object
	.size		_ZN40_INTERNAL_0835ee67_4_k_cu_0f6757b9_102894cuda3std3__442_GLOBAL__N__0835ee67_4_k_cu_0f6757b9_102896ignoreE,(_ZN40_INTERNAL_0835ee67_4_k_cu_0f6757b9_102894cute7productE - _ZN40_INTERNAL_0835ee67_4_k_cu_0f6757b9_102894cuda3std3__442_GLOBAL__N__0835ee67_4_k_cu_0f6757b9_102896ignoreE)
_ZN40_INTERNAL_0835ee67_4_k_cu_0f6757b9_102894cuda3std3__442_GLOBAL__N__0835ee67_4_k_cu_0f6757b9_102896ignoreE:
	.zero		1
	.type		_ZN40_INTERNAL_0835ee67_4_k_cu_0f6757b9_102894cute7productE,@object
	.size		_ZN40_INTERNAL_0835ee67_4_k_cu_0f6757b9_102894cute7productE,(_ZN40_INTERNAL_0835ee67_4_k_cu_0f6757b9_102894cuda3std3__45__cpo3endE - _ZN40_INTERNAL_0835ee67_4_k_cu_0f6757b9_102894cute7productE)
_ZN40_INTERNAL_0835ee67_4_k_cu_0f6757b9_102894cute7productE:
	.zero		1
	.type		_ZN40_INTERNAL_0835ee67_4_k_cu_0f6757b9_102894cuda3std3__45__cpo3endE,@object
	.size		_ZN40_INTERNAL_0835ee67_4_k_cu_0f6757b9_102894cuda3std3__45__cpo3endE,(_ZN40_INTERNAL_0835ee67_4_k_cu_0f6757b9_102894cuda3std3__419piecewise_constructE - _ZN40_INTERNAL_0835ee67_4_k_cu_0f6757b9_102894cuda3std3__45__cpo3endE)
_ZN40_INTERNAL_0835ee67_4_k_cu_0f6757b9_102894cuda3std3__45__cpo3endE:
	.zero		1
	.type		_ZN40_INTERNAL_0835ee67_4_k_cu_0f6757b9_102894cuda3std3__419piecewise_constructE,@object
	.size		_ZN40_INTERNAL_0835ee67_4_k_cu_0f6757b9_102894cuda3std3__419piecewise_constructE,(_ZN40_INTERNAL_0835ee67_4_k_cu_0f6757b9_102894cuda3std3__45__cpo4cendE - _ZN40_INTERNAL_0835ee67_4_k_cu_0f6757b9_102894cuda3std3__419piecewise_constructE)
_ZN40_INTERNAL_0835ee67_4_k_cu_0f6757b9_102894cuda3std3__419piecewise_constructE:
	.zero		1
	.type		_ZN40_INTERNAL_0835ee67_4_k_cu_0f6757b9_102894cuda3std3__45__cpo4cendE,@object
	.size		_ZN40_INTERNAL_0835ee67_4_k_cu_0f6757b9_102894cuda3std3__45__cpo4cendE,(_ZN40_INTERNAL_0835ee67_4_k_cu_0f6757b9_102894cuda3std6ranges3__45__cpo4swapE - _ZN40_INTERNAL_0835ee67_4_k_cu_0f6757b9_102894cuda3std3__45__cpo4cendE)
_ZN40_INTERNAL_0835ee67_4_k_cu_0f6757b9_102894cuda3std3__45__cpo4cendE:
	.zero		1
	.type		_ZN40_INTERNAL_0835ee67_4_k_cu_0f6757b9_102894cuda3std6ranges3__45__cpo4swapE,@object
	.size		_ZN40_INTERNAL_0835ee67_4_k_cu_0f6757b9_102894cuda3std6ranges3__45__cpo4swapE,(.L_10 - _ZN40_INTERNAL_0835ee67_4_k_cu_0f6757b9_102894cuda3std6ranges3__45__cpo4swapE)
_ZN40_INTERNAL_0835ee67_4_k_cu_0f6757b9_102894cuda3std6ranges3__45__cpo4swapE:
	.zero		1
.L_10:


//--------------------- .nv.constant0._ZN7cutlass13device_kernelINS_4gemm6kernel13GemmUniversalIN4cute5tupleIJiiiiEEENS1_10collective13CollectiveMmaINS1_35MainloopSm100TmaUmmaWarpSpecializedILi4ELi2ELi4ENS5_IJNS4_1CILi2EEENSA_ILi1EEESC_EEEEENS5_IJNSA_ILi256EEENSA_ILi64EEESG_EEEaNS5_IJlSC_lEEEaSI_NS4_8TiledMMAINS4_8MMA_AtomIJNS4_21SM100_MMA_S8_2x1SM_SSIaaiLi256ELi64ELNS4_4UMMA5MajorE0ELSN_0ELNSM_8SaturateE0EEEEEENS4_6LayoutINS5_IJSC_SC_SC_EEENS5_IJNSA_ILi0EEEST_ST_EEEEENS5_IJNS4_10UnderscoreESW_SW_EEEEENS4_18SM100_TMA_2SM_LOADENS4_14ComposedLayoutINS4_7SwizzleILi2ELi4ELi3EEENS4_18smem_ptr_flag_bitsILi8EEENSR_INS5_IJNSA_ILi8EEESG_EEENS5_IJSG_SC_EEEEEEEvNS4_8identityESZ_S19_vS1A_EENS_8epilogue10collective18CollectiveEpilogueINS1C_23Sm100TmaWarpSpecializedILi1ELi1ELi64ELb0ELb0EEEJNS5_IJNSA_ILi128EEESG_SG_EEENS5_IJNSR_IS1H_SC_EENSR_ISG_SC_EEEEEaSI_aSI_NS1C_6fusion15FusionCallbacksIS1G_NS1M_17LinearCombinationIaiaiLNS_15FloatRoundStyleE2EEES1I_S1L_JEEENS4_5SM1004TMEM4LOAD26SM100_TMEM_LOAD_32dp32b64xENS4_13SM90_TMA_LOADES19_NS4_39AutoVectorizingCopyWithAssumedAlignmentILi128EEENS4_14SM90_TMA_STOREES19_S1Y_S1Y_EEEvvEEEEvNT_6ParamsE --------------------------
	.section	.nv.constant0._ZN7cutlass13device_kernelINS_4gemm6kernel13GemmUniversalIN4cute5tupleIJiiiiEEENS1_10collective13CollectiveMmaINS1_35MainloopSm100TmaUmmaWarpSpecializedILi4ELi2ELi4ENS5_IJNS4_1CILi2EEENSA_ILi1EEESC_EEEEENS5_IJNSA_ILi256EEENSA_ILi64EEESG_EEEaNS5_IJlSC_lEEEaSI_NS4_8TiledMMAINS4_8MMA_AtomIJNS4_21SM100_MMA_S8_2x1SM_SSIaaiLi256ELi64ELNS4_4UMMA5MajorE0ELSN_0ELNSM_8SaturateE0EEEEEENS4_6LayoutINS5_IJSC_SC_SC_EEENS5_IJNSA_ILi0EEEST_ST_EEEEENS5_IJNS4_10UnderscoreESW_SW_EEEEENS4_18SM100_TMA_2SM_LOADENS4_14ComposedLayoutINS4_7SwizzleILi2ELi4ELi3EEENS4_18smem_ptr_flag_bitsILi8EEENSR_INS5_IJNSA_ILi8EEESG_EEENS5_IJSG_SC_EEEEEEEvNS4_8identityESZ_S19_vS1A_EENS_8epilogue10collective18CollectiveEpilogueINS1C_23Sm100TmaWarpSpecializedILi1ELi1ELi64ELb0ELb0EEEJNS5_IJNSA_ILi128EEESG_SG_EEENS5_IJNSR_IS1H_SC_EENSR_ISG_SC_EEEEEaSI_aSI_NS1C_6fusion15FusionCallbacksIS1G_NS1M_17LinearCombinationIaiaiLNS_15FloatRoundStyleE2EEES1I_S1L_JEEENS4_5SM1004TMEM4LOAD26SM100_TMEM_LOAD_32dp32b64xENS4_13SM90_TMA_LOADES19_NS4_39AutoVectorizingCopyWithAssumedAlignmentILi128EEENS4_14SM90_TMA_STOREES19_S1Y_S1Y_EEEvvEEEEvNT_6ParamsE,"a",@progbits
	.sectionflags	@""
	.align	4
.nv.constant0._ZN7cutlass13device_kernelINS_4gemm6kernel13GemmUniversalIN4cute5tupleIJiiiiEEENS1_10collective13CollectiveMmaINS1_35MainloopSm100TmaUmmaWarpSpecializedILi4ELi2ELi4ENS5_IJNS4_1CILi2EEENSA_ILi1EEESC_EEEEENS5_IJNSA_ILi256EEENSA_ILi64EEESG_EEEaNS5_IJlSC_lEEEaSI_NS4_8TiledMMAINS4_8MMA_AtomIJNS4_21SM100_MMA_S8_2x1SM_SSIaaiLi256ELi64ELNS4_4UMMA5MajorE0ELSN_0ELNSM_8SaturateE0EEEEEENS4_6LayoutINS5_IJSC_SC_SC_EEENS5_IJNSA_ILi0EEEST_ST_EEEEENS5_IJNS4_10UnderscoreESW_SW_EEEEENS4_18SM100_TMA_2SM_LOADENS4_14ComposedLayoutINS4_7SwizzleILi2ELi4ELi3EEENS4_18smem_ptr_flag_bitsILi8EEENSR_INS5_IJNSA_ILi8EEESG_EEENS5_IJSG_SC_EEEEEEEvNS4_8identityESZ_S19_vS1A_EENS_8epilogue10collective18CollectiveEpilogueINS1C_23Sm100TmaWarpSpecializedILi1ELi1ELi64ELb0ELb0EEEJNS5_IJNSA_ILi128EEESG_SG_EEENS5_IJNSR_IS1H_SC_EENSR_ISG_SC_EEEEEaSI_aSI_NS1C_6fusion15FusionCallbacksIS1G_NS1M_17LinearCombinationIaiaiLNS_15FloatRoundStyleE2EEES1I_S1L_JEEENS4_5SM1004TMEM4LOAD26SM100_TMEM_LOAD_32dp32b64xENS4_13SM90_TMA_LOADES19_NS4_39AutoVectorizingCopyWithAssumedAlignmentILi128EEENS4_14SM90_TMA_STOREES19_S1Y_S1Y_EEEvvEEEEvNT_6ParamsE:
	.zero		2944


//--------------------- SYMBOLS --------------------------

	.type		.nv.reservedSmem.offset0,@object
	.size		.nv.reservedSmem.offset0,0x4
	.type		.nv.reservedSmem.cap,@object
	.size		.nv.reservedSmem.cap,0x4
	.type		__assertfail,@function
